// auto-generated by cutlass_sweep.conv — config: {"arch": "sm_90", "cluster_m": 1, "cluster_n": 1, "conv_kind": "fprop", "dtype": "tf32", "ndim": 2, "tile_k": 32, "tile_m": 64, "tile_n": 128}
#include "cutlass/cutlass.h"
#include "cute/tensor.hpp"
#include "cutlass/kernel_hardware_info.hpp"
#include "cutlass/conv/convolution.h"
#include "cutlass/conv/dispatch_policy.hpp"
#include "cutlass/conv/collective/collective_builder.hpp"
#include "cutlass/conv/kernel/conv_universal.hpp"
#include "cutlass/conv/device/conv_universal_adapter.hpp"
#include "cutlass/epilogue/collective/collective_builder.hpp"

using namespace cute;
using Elem = cutlass::tfloat32_t;
using Acc  = float;
using LayoutAB = cutlass::layout::TensorNHWC;
using LayoutC  = cutlass::layout::TensorNHWC;
constexpr auto ConvOp = cutlass::conv::Operator::kFprop;
using TileShape    = Shape<_64, _128, Shape<_32>>;
using ClusterShape = Shape<_1, _1, _1>;

using CollectiveEpilogue = typename cutlass::epilogue::collective::CollectiveBuilder<
    cutlass::arch::Sm90, cutlass::arch::OpClassTensorOp,
    TileShape, ClusterShape,
    cutlass::epilogue::collective::EpilogueTileAuto,
    Acc, Acc,
    Elem, LayoutC, 128 / cutlass::sizeof_bits<Elem>::value,
    Elem, LayoutC, 128 / cutlass::sizeof_bits<Elem>::value,
    cutlass::epilogue::collective::EpilogueScheduleAuto
  >::CollectiveOp;

using CollectiveMainloop = typename cutlass::conv::collective::CollectiveBuilder<
    cutlass::arch::Sm90, cutlass::arch::OpClassTensorOp, ConvOp,
    Elem, LayoutAB, 128 / cutlass::sizeof_bits<Elem>::value,
    Elem, LayoutAB, 128 / cutlass::sizeof_bits<Elem>::value,
    Acc,
    TileShape, ClusterShape,
    cutlass::conv::collective::StageCountAutoCarveout<
        static_cast<int>(sizeof(typename CollectiveEpilogue::SharedStorage))>,
    cutlass::conv::collective::KernelScheduleAuto
  >::CollectiveOp;

using ProblemShape = cutlass::conv::ConvProblemShape<
    ConvOp, CollectiveMainloop::DispatchPolicy::NumSpatialDimensions>;
using ConvKernel = cutlass::conv::kernel::ConvUniversal<
    ProblemShape, CollectiveMainloop, CollectiveEpilogue>;
using Conv = cutlass::conv::device::ConvUniversalAdapter<ConvKernel>;

auto* _anchor = &cutlass::device_kernel<ConvKernel>;


// ===== COMPILED SASS (sm_90a) =====

	.target	sm_90a

	.elftype	@"ET_EXEC"


//--------------------- .note.nv.tkinfo           --------------------------
	.section	.note.nv.tkinfo,"",@"SHT_NOTE"
	.sectionflags	@"SHF_NOTE_NV_TKINFO"
	.tkinfo
        /*0018*/ 	.word	0x00000002
        /*0030*/ 	.string	""
        /*0030*/ 	.string	"ptxas"
        /*0030*/ 	.string	"Cuda compilation tools, release 13.0, V13.0.88"
        /*0030*/ 	.string	"Build cuda_13.0.r13.0/compiler.36424714_0"
        /*0030*/ 	.string	"-arch sm_90a -m 64 "



//--------------------- .note.nv.cuinfo           --------------------------
	.section	.note.nv.cuinfo,"",@"SHT_NOTE"
	.sectionflags	@"SHF_NOTE_NV_CUINFO"
        /*0018*/ 	.short	0x0002
        /*001a*/ 	.short	0x005a
        /*001c*/ 	.short	0x0082
	.zero		2


//--------------------- .nv.info                  --------------------------
	.section	.nv.info,"",@"SHT_CUDA_INFO"
	.align	4


	//----- nvinfo : EIATTR_REGCOUNT
	.align		4
        /*0000*/ 	.byte	0x04, 0x2f
        /*0002*/ 	.short	(.L_12 - .L_11)
	.align		4
.L_11:
        /*0004*/ 	.word	index@(_ZN7cutlass13device_kernelINS_4conv6kernel13ConvUniversalINS1_16ConvProblemShapeILNS1_8OperatorE0ELi2EEENS1_10collective14CollectiveConvINS1_46MainloopSm90TmaGmmaWarpSpecializedImplicitGemmILS5_0ELi9ELi2EN4cute5tupleIJNSA_1CILi1EEESD_SD_EEENS1_36KernelImplicitTmaWarpSpecializedSm90ELi1EEENSB_IJNSC_ILi64EEENSC_ILi128EEENSB_IJNSC_ILi32EEEEEEEEENS_10tfloat32_tESM_NSA_8TiledMMAINSA_8MMA_AtomIJNSA_4SM904GMMA30MMA_64x128x8_F32TF32TF32_SS_TNILNSQ_7ScaleInE1ELSS_1EEEEEENSA_6LayoutISE_NSB_IJNSC_ILi0EEESW_SW_EEEEENSB_IJNSA_10UnderscoreESZ_SZ_EEEEENS7_6detail26Sm90ImplicitGemmTileTraitsINSA_20SM90_TMA_LOAD_IM2COLENSA_14ComposedLayoutINSA_7SwizzleILi3ELi4ELi3EEENSA_18smem_ptr_flag_bitsILi32EEENSV_INSB_IJNSB_IJNSC_ILi8EEES1A_EEENSB_IJSJ_SD_EEENSB_IJSD_NSC_ILi9EEEEEEEEENSB_IJNSB_IJSJ_NSC_ILi256EEEEEENSB_IJSD_SW_EEENSB_IJSW_NSC_ILi2048EEEEEEEEEEEEEvEENS13_INSA_13SM90_TMA_LOADENS15_IS17_S19_NSV_INSB_IJNSB_IJS1A_NSC_ILi16EEEEEES1C_S1E_EEENSB_IJS1H_S1I_NSB_IJSW_NSC_ILi4096EEEEEEEEEEEEEvEEEENS_8epilogue10collective6detail29Sm90TmaWarpSpecializedAdapterINS21_15DefaultEpilogueISM_NSB_IJNSB_IJlllEEESD_SW_EEES26_NS20_6thread17LinearCombinationISM_Li1EffLNS27_9ScaleType4KindE0ELNS_15FloatRoundStyleE2ESM_EENS_4gemm15EpilogueDefaultEEEEEvvEEEEvNT_6ParamsE)
        /*0008*/ 	.word	0x0000005a


	//----- nvinfo : EIATTR_FRAME_SIZE
	.align		4
.L_12:
        /*000c*/ 	.byte	0x04, 0x11
        /*000e*/ 	.short	(.L_14 - .L_13)
	.align		4
.L_13:
        /*0010*/ 	.word	index@(_ZN7cutlass13device_kernelINS_4conv6kernel13ConvUniversalINS1_16ConvProblemShapeILNS1_8OperatorE0ELi2EEENS1_10collective14CollectiveConvINS1_46MainloopSm90TmaGmmaWarpSpecializedImplicitGemmILS5_0ELi9ELi2EN4cute5tupleIJNSA_1CILi1EEESD_SD_EEENS1_36KernelImplicitTmaWarpSpecializedSm90ELi1EEENSB_IJNSC_ILi64EEENSC_ILi128EEENSB_IJNSC_ILi32EEEEEEEEENS_10tfloat32_tESM_NSA_8TiledMMAINSA_8MMA_AtomIJNSA_4SM904GMMA30MMA_64x128x8_F32TF32TF32_SS_TNILNSQ_7ScaleInE1ELSS_1EEEEEENSA_6LayoutISE_NSB_IJNSC_ILi0EEESW_SW_EEEEENSB_IJNSA_10UnderscoreESZ_SZ_EEEEENS7_6detail26Sm90ImplicitGemmTileTraitsINSA_20SM90_TMA_LOAD_IM2COLENSA_14ComposedLayoutINSA_7SwizzleILi3ELi4ELi3EEENSA_18smem_ptr_flag_bitsILi32EEENSV_INSB_IJNSB_IJNSC_ILi8EEES1A_EEENSB_IJSJ_SD_EEENSB_IJSD_NSC_ILi9EEEEEEEEENSB_IJNSB_IJSJ_NSC_ILi256EEEEEENSB_IJSD_SW_EEENSB_IJSW_NSC_ILi2048EEEEEEEEEEEEEvEENS13_INSA_13SM90_TMA_LOADENS15_IS17_S19_NSV_INSB_IJNSB_IJS1A_NSC_ILi16EEEEEES1C_S1E_EEENSB_IJS1H_S1I_NSB_IJSW_NSC_ILi4096EEEEEEEEEEEEEvEEEENS_8epilogue10collective6detail29Sm90TmaWarpSpecializedAdapterINS21_15DefaultEpilogueISM_NSB_IJNSB_IJlllEEESD_SW_EEES26_NS20_6thread17LinearCombinationISM_Li1EffLNS27_9ScaleType4KindE0ELNS_15FloatRoundStyleE2ESM_EENS_4gemm15EpilogueDefaultEEEEEvvEEEEvNT_6ParamsE)
        /*0014*/ 	.word	0x00000000


	//----- nvinfo : EIATTR_MIN_STACK_SIZE
	.align		4
.L_14:
        /*0018*/ 	.byte	0x04, 0x12
        /*001a*/ 	.short	(.L_16 - .L_15)
	.align		4
.L_15:
        /*001c*/ 	.word	index@(_ZN7cutlass13device_kernelINS_4conv6kernel13ConvUniversalINS1_16ConvProblemShapeILNS1_8OperatorE0ELi2EEENS1_10collective14CollectiveConvINS1_46MainloopSm90TmaGmmaWarpSpecializedImplicitGemmILS5_0ELi9ELi2EN4cute5tupleIJNSA_1CILi1EEESD_SD_EEENS1_36KernelImplicitTmaWarpSpecializedSm90ELi1EEENSB_IJNSC_ILi64EEENSC_ILi128EEENSB_IJNSC_ILi32EEEEEEEEENS_10tfloat32_tESM_NSA_8TiledMMAINSA_8MMA_AtomIJNSA_4SM904GMMA30MMA_64x128x8_F32TF32TF32_SS_TNILNSQ_7ScaleInE1ELSS_1EEEEEENSA_6LayoutISE_NSB_IJNSC_ILi0EEESW_SW_EEEEENSB_IJNSA_10UnderscoreESZ_SZ_EEEEENS7_6detail26Sm90ImplicitGemmTileTraitsINSA_20SM90_TMA_LOAD_IM2COLENSA_14ComposedLayoutINSA_7SwizzleILi3ELi4ELi3EEENSA_18smem_ptr_flag_bitsILi32EEENSV_INSB_IJNSB_IJNSC_ILi8EEES1A_EEENSB_IJSJ_SD_EEENSB_IJSD_NSC_ILi9EEEEEEEEENSB_IJNSB_IJSJ_NSC_ILi256EEEEEENSB_IJSD_SW_EEENSB_IJSW_NSC_ILi2048EEEEEEEEEEEEEvEENS13_INSA_13SM90_TMA_LOADENS15_IS17_S19_NSV_INSB_IJNSB_IJS1A_NSC_ILi16EEEEEES1C_S1E_EEENSB_IJS1H_S1I_NSB_IJSW_NSC_ILi4096EEEEEEEEEEEEEvEEEENS_8epilogue10collective6detail29Sm90TmaWarpSpecializedAdapterINS21_15DefaultEpilogueISM_NSB_IJNSB_IJlllEEESD_SW_EEES26_NS20_6thread17LinearCombinationISM_Li1EffLNS27_9ScaleType4KindE0ELNS_15FloatRoundStyleE2ESM_EENS_4gemm15EpilogueDefaultEEEEEvvEEEEvNT_6ParamsE)
        /*0020*/ 	.word	0x00000000
.L_16:


//--------------------- .nv.compat                --------------------------
	.section	.nv.compat,"",@"SHT_CUDA_COMPAT_INFO"
	.align	4
        /*0000*/ 	.byte	0x02, 0x09, 0x01, 0x00, 0x02, 0x02, 0x04, 0x00, 0x02, 0x05, 0x05, 0x00, 0x03, 0x07, 0x01, 0x01
        /*0010*/ 	.byte	0x02, 0x03, 0x01, 0x00, 0x02, 0x06, 0x01, 0x00, 0x04, 0x0b, 0x08, 0x00, 0x00, 0x00, 0x00, 0x00
        /*0020*/ 	.byte	0x00, 0x00, 0x00, 0x00


//--------------------- .nv.info._ZN7cutlass13device_kernelINS_4conv6kernel13ConvUniversalINS1_16ConvProblemShapeILNS1_8OperatorE0ELi2EEENS1_10collective14CollectiveConvINS1_46MainloopSm90TmaGmmaWarpSpecializedImplicitGemmILS5_0ELi9ELi2EN4cute5tupleIJNSA_1CILi1EEESD_SD_EEENS1_36KernelImplicitTmaWarpSpecializedSm90ELi1EEENSB_IJNSC_ILi64EEENSC_ILi128EEENSB_IJNSC_ILi32EEEEEEEEENS_10tfloat32_tESM_NSA_8TiledMMAINSA_8MMA_AtomIJNSA_4SM904GMMA30MMA_64x128x8_F32TF32TF32_SS_TNILNSQ_7ScaleInE1ELSS_1EEEEEENSA_6LayoutISE_NSB_IJNSC_ILi0EEESW_SW_EEEEENSB_IJNSA_10UnderscoreESZ_SZ_EEEEENS7_6detail26Sm90ImplicitGemmTileTraitsINSA_20SM90_TMA_LOAD_IM2COLENSA_14ComposedLayoutINSA_7SwizzleILi3ELi4ELi3EEENSA_18smem_ptr_flag_bitsILi32EEENSV_INSB_IJNSB_IJNSC_ILi8EEES1A_EEENSB_IJSJ_SD_EEENSB_IJSD_NSC_ILi9EEEEEEEEENSB_IJNSB_IJSJ_NSC_ILi256EEEEEENSB_IJSD_SW_EEENSB_IJSW_NSC_ILi2048EEEEEEEEEEEEEvEENS13_INSA_13SM90_TMA_LOADENS15_IS17_S19_NSV_INSB_IJNSB_IJS1A_NSC_ILi16EEEEEES1C_S1E_EEENSB_IJS1H_S1I_NSB_IJSW_NSC_ILi4096EEEEEEEEEEEEEvEEEENS_8epilogue10collective6detail29Sm90TmaWarpSpecializedAdapterINS21_15DefaultEpilogueISM_NSB_IJNSB_IJlllEEESD_SW_EEES26_NS20_6thread17LinearCombinationISM_Li1EffLNS27_9ScaleType4KindE0ELNS_15FloatRoundStyleE2ESM_EENS_4gemm15EpilogueDefaultEEEEEvvEEEEvNT_6ParamsE --------------------------
	.section	.nv.info._ZN7cutlass13device_kernelINS_4conv6kernel13ConvUniversalINS1_16ConvProblemShapeILNS1_8OperatorE0ELi2EEENS1_10collective14CollectiveConvINS1_46MainloopSm90TmaGmmaWarpSpecializedImplicitGemmILS5_0ELi9ELi2EN4cute5tupleIJNSA_1CILi1EEESD_SD_EEENS1_36KernelImplicitTmaWarpSpecializedSm90ELi1EEENSB_IJNSC_ILi64EEENSC_ILi128EEENSB_IJNSC_ILi32EEEEEEEEENS_10tfloat32_tESM_NSA_8TiledMMAINSA_8MMA_AtomIJNSA_4SM904GMMA30MMA_64x128x8_F32TF32TF32_SS_TNILNSQ_7ScaleInE1ELSS_1EEEEEENSA_6LayoutISE_NSB_IJNSC_ILi0EEESW_SW_EEEEENSB_IJNSA_10UnderscoreESZ_SZ_EEEEENS7_6detail26Sm90ImplicitGemmTileTraitsINSA_20SM90_TMA_LOAD_IM2COLENSA_14ComposedLayoutINSA_7SwizzleILi3ELi4ELi3EEENSA_18smem_ptr_flag_bitsILi32EEENSV_INSB_IJNSB_IJNSC_ILi8EEES1A_EEENSB_IJSJ_SD_EEENSB_IJSD_NSC_ILi9EEEEEEEEENSB_IJNSB_IJSJ_NSC_ILi256EEEEEENSB_IJSD_SW_EEENSB_IJSW_NSC_ILi2048EEEEEEEEEEEEEvEENS13_INSA_13SM90_TMA_LOADENS15_IS17_S19_NSV_INSB_IJNSB_IJS1A_NSC_ILi16EEEEEES1C_S1E_EEENSB_IJS1H_S1I_NSB_IJSW_NSC_ILi4096EEEEEEEEEEEEEvEEEENS_8epilogue10collective6detail29Sm90TmaWarpSpecializedAdapterINS21_15DefaultEpilogueISM_NSB_IJNSB_IJlllEEESD_SW_EEES26_NS20_6thread17LinearCombinationISM_Li1EffLNS27_9ScaleType4KindE0ELNS_15FloatRoundStyleE2ESM_EENS_4gemm15EpilogueDefaultEEEEEvvEEEEvNT_6ParamsE,"",@"SHT_CUDA_INFO"
	.sectionflags	@""
	.align	4


	//----- nvinfo : EIATTR_CUDA_API_VERSION
	.align		4
        /*0000*/ 	.byte	0x04, 0x37
        /*0002*/ 	.short	(.L_18 - .L_17)
.L_17:
        /*0004*/ 	.word	0x00000082


	//----- nvinfo : EIATTR_KPARAM_INFO
	.align		4
.L_18:
        /*0008*/ 	.byte	0x04, 0x17
        /*000a*/ 	.short	(.L_20 - .L_19)
.L_19:
        /*000c*/ 	.word	0x00000000
        /*0010*/ 	.short	0x0000
        /*0012*/ 	.short	0x0070
        /*0014*/ 	.byte	0x00, 0xf0, 0x01, 0x0e


	//----- nvinfo : EIATTR_SPARSE_MMA_MASK
	.align		4
.L_20:
        /*0018*/ 	.byte	0x03, 0x50
        /*001a*/ 	.short	0x0000


	//----- nvinfo : EIATTR_MAXREG_COUNT
	.align		4
        /*001c*/ 	.byte	0x03, 0x1b
        /*001e*/ 	.short	0x00ff


	//----- nvinfo : EIATTR_NUM_BARRIERS
	.align		4
        /*0020*/ 	.byte	0x02, 0x4c
        /*0022*/ 	.byte	0x01
	.zero		1


	//----- nvinfo : EIATTR_MERCURY_ISA_VERSION
	.align		4
        /*0024*/ 	.byte	0x03, 0x5f
        /*0026*/ 	.short	0x0101


	//----- nvinfo : EIATTR_COOP_GROUP_MASK_REGIDS
	.align		4
        /*0028*/ 	.byte	0x04, 0x29
        /*002a*/ 	.short	(.L_22 - .L_21)


	//   ....[0]....
.L_21:
        /*002c*/ 	.word	0xffffffff


	//   ....[1]....
        /*0030*/ 	.word	0xffffffff


	//   ....[2]....
        /*0034*/ 	.word	0xffffffff


	//----- nvinfo : EIATTR_COOP_GROUP_INSTR_OFFSETS
	.align		4
.L_22:
        /*0038*/ 	.byte	0x04, 0x28
        /*003a*/ 	.short	(.L_24 - .L_23)


	//   ....[0]....
.L_23:
        /*003c*/ 	.word	0x00000060


	//   ....[1]....
        /*0040*/ 	.word	0x00000070


	//   ....[2]....
        /*0044*/ 	.word	0x00000130


	//----- nvinfo : EIATTR_MBARRIER_INSTR_OFFSETS
	.align		4
.L_24:
        /*0048*/ 	.byte	0x04, 0x39
        /*004a*/ 	.short	(.L_26 - .L_25)


	//   ....[0]....
.L_25:
        /*004c*/ 	.word	0x00000270
        /*0050*/ 	.word	0x000000ff
        /*0054*/ 	.word	0x00036000
        /*0058*/ 	.short	0x0100
        /*005a*/ 	.byte	0x08
	.zero		1


	//   ....[1]....
        /*005c*/ 	.word	0x00000280
        /*0060*/ 	.word	0x000000ff
        /*0064*/ 	.word	0x00036048
        /*0068*/ 	.short	0x0100
        /*006a*/ 	.byte	0x08
	.zero		1


	//   ....[2]....
        /*006c*/ 	.word	0x00000290
        /*0070*/ 	.word	0x000000ff
        /*0074*/ 	.word	0x00036008
        /*0078*/ 	.short	0x0100
        /*007a*/ 	.byte	0x08
	.zero		1


	//   ....[3]....
        /*007c*/ 	.word	0x000002a0
        /*0080*/ 	.word	0x000000ff
        /*0084*/ 	.word	0x00036050
        /*0088*/ 	.short	0x0100
        /*008a*/ 	.byte	0x08
	.zero		1


	//   ....[4]....
        /*008c*/ 	.word	0x000002b0
        /*0090*/ 	.word	0x000000ff
        /*0094*/ 	.word	0x00036010
        /*0098*/ 	.short	0x0100
        /*009a*/ 	.byte	0x08
	.zero		1


	//   ....[5]....
        /*009c*/ 	.word	0x000002c0
        /*00a0*/ 	.word	0x000000ff
        /*00a4*/ 	.word	0x00036058
        /*00a8*/ 	.short	0x0100
        /*00aa*/ 	.byte	0x08
	.zero		1


	//   ....[6]....
        /*00ac*/ 	.word	0x000002d0
        /*00b0*/ 	.word	0x000000ff
        /*00b4*/ 	.word	0x00036018
        /*00b8*/ 	.short	0x0100
        /*00ba*/ 	.byte	0x08
	.zero		1


	//   ....[7]....
        /*00bc*/ 	.word	0x000002e0
        /*00c0*/ 	.word	0x000000ff
        /*00c4*/ 	.word	0x00036060
        /*00c8*/ 	.short	0x0100
        /*00ca*/ 	.byte	0x08
	.zero		1


	//   ....[8]....
        /*00cc*/ 	.word	0x000002f0
        /*00d0*/ 	.word	0x000000ff
        /*00d4*/ 	.word	0x00036020
        /*00d8*/ 	.short	0x0100
        /*00da*/ 	.byte	0x08
	.zero		1


	//   ....[9]....
        /*00dc*/ 	.word	0x00000300
        /*00e0*/ 	.word	0x000000ff
        /*00e4*/ 	.word	0x00036068
        /*00e8*/ 	.short	0x0100
        /*00ea*/ 	.byte	0x08
	.zero		1


	//   ....[10]....
        /*00ec*/ 	.word	0x00000310
        /*00f0*/ 	.word	0x000000ff
        /*00f4*/ 	.word	0x00036028
        /*00f8*/ 	.short	0x0100
        /*00fa*/ 	.byte	0x08
	.zero		1


	//   ....[11]....
        /*00fc*/ 	.word	0x00000320
        /*0100*/ 	.word	0x000000ff
        /*0104*/ 	.word	0x00036070
        /*0108*/ 	.short	0x0100
        /*010a*/ 	.byte	0x08
	.zero		1


	//   ....[12]....
        /*010c*/ 	.word	0x00000330
        /*0110*/ 	.word	0x000000ff
        /*0114*/ 	.word	0x00036030
        /*0118*/ 	.short	0x0100
        /*011a*/ 	.byte	0x08
	.zero		1


	//   ....[13]....
        /*011c*/ 	.word	0x00000340
        /*0120*/ 	.word	0x000000ff
        /*0124*/ 	.word	0x00036078
        /*0128*/ 	.short	0x0100
        /*012a*/ 	.byte	0x08
	.zero		1


	//   ....[14]....
        /*012c*/ 	.word	0x00000350
        /*0130*/ 	.word	0x000000ff
        /*0134*/ 	.word	0x00036038
        /*0138*/ 	.short	0x0100
        /*013a*/ 	.byte	0x08
	.zero		1


	//   ....[15]....
        /*013c*/ 	.word	0x00000360
        /*0140*/ 	.word	0x000000ff
        /*0144*/ 	.word	0x00036080
        /*0148*/ 	.short	0x0100
        /*014a*/ 	.byte	0x08
	.zero		1


	//   ....[16]....
        /*014c*/ 	.word	0x00000370
        /*0150*/ 	.word	0x000000ff
        /*0154*/ 	.word	0x00036040
        /*0158*/ 	.short	0x0100
        /*015a*/ 	.byte	0x08
	.zero		1


	//   ....[17]....
        /*015c*/ 	.word	0x00000380
        /*0160*/ 	.word	0x000000ff
        /*0164*/ 	.word	0x00036088
        /*0168*/ 	.short	0x0100
        /*016a*/ 	.byte	0x08
	.zero		1


	//   ....[18]....
        /*016c*/ 	.word	0x00000a50
        /*0170*/ 	.word	0x00000006
        /*0174*/ 	.word	0x00036000
        /*0178*/ 	.short	0x010a
        /*017a*/ 	.byte	0x3f
	.zero		1


	//   ....[19]....
        /*017c*/ 	.word	0x00000df0
        /*0180*/ 	.word	0x00000008
        /*0184*/ 	.word	0x00036000
        /*0188*/ 	.short	0x010a
        /*018a*/ 	.byte	0x3f
	.zero		1


	//   ....[20]....
        /*018c*/ 	.word	0x00001010
        /*0190*/ 	.word	0x000000ff
        /*0194*/ 	.word	0x00000000
        /*0198*/ 	.short	0x0101
        /*019a*/ 	.byte	0x06
	.zero		1


	//   ....[21]....
        /*019c*/ 	.word	0x00001210
        /*01a0*/ 	.word	0x00000006
        /*01a4*/ 	.word	0x00000000
        /*01a8*/ 	.short	0x0101
        /*01aa*/ 	.byte	0x3f
	.zero		1


	//   ....[22]....
        /*01ac*/ 	.word	0x000055b0
        /*01b0*/ 	.word	0x0000000c
        /*01b4*/ 	.word	0x00036048
        /*01b8*/ 	.short	0x010a
        /*01ba*/ 	.byte	0x3f
	.zero		1


	//   ....[23]....
        /*01bc*/ 	.word	0x00005c60
        /*01c0*/ 	.word	0x00000002
        /*01c4*/ 	.word	0x00000000
        /*01c8*/ 	.short	0x010a
        /*01ca*/ 	.byte	0x3f
	.zero		1


	//   ....[24]....
        /*01cc*/ 	.word	0x00005d10
        /*01d0*/ 	.word	0x00000000
        /*01d4*/ 	.word	0x00000000
        /*01d8*/ 	.short	0x010a
        /*01da*/ 	.byte	0x3f
	.zero		1


	//   ....[25]....
        /*01dc*/ 	.word	0x00005dc0
        /*01e0*/ 	.word	0x00000000
        /*01e4*/ 	.word	0x00000000
        /*01e8*/ 	.short	0x010a
        /*01ea*/ 	.byte	0x3f
	.zero		1


	//   ....[26]....
        /*01ec*/ 	.word	0x00005e70
        /*01f0*/ 	.word	0x00000000
        /*01f4*/ 	.word	0x00000000
        /*01f8*/ 	.short	0x010a
        /*01fa*/ 	.byte	0x3f
	.zero		1


	//   ....[27]....
        /*01fc*/ 	.word	0x00005f20
        /*0200*/ 	.word	0x00000000
        /*0204*/ 	.word	0x00000000
        /*0208*/ 	.short	0x010a
        /*020a*/ 	.byte	0x3f
	.zero		1


	//   ....[28]....
        /*020c*/ 	.word	0x00005fd0
        /*0210*/ 	.word	0x00000000
        /*0214*/ 	.word	0x00000000
        /*0218*/ 	.short	0x010a
        /*021a*/ 	.byte	0x3f
	.zero		1


	//   ....[29]....
        /*021c*/ 	.word	0x00006080
        /*0220*/ 	.word	0x00000000
        /*0224*/ 	.word	0x00000000
        /*0228*/ 	.short	0x010a
        /*022a*/ 	.byte	0x3f
	.zero		1


	//   ....[30]....
        /*022c*/ 	.word	0x00006130
        /*0230*/ 	.word	0x00000000
        /*0234*/ 	.word	0x00000000
        /*0238*/ 	.short	0x010a
        /*023a*/ 	.byte	0x3f
	.zero		1


	//   ....[31]....
        /*023c*/ 	.word	0x000061e0
        /*0240*/ 	.word	0x00000004
        /*0244*/ 	.word	0x00000000
        /*0248*/ 	.short	0x010a
        /*024a*/ 	.byte	0x3f
	.zero		1


	//----- nvinfo : EIATTR_NUM_MBARRIERS
	.align		4
.L_26:
        /*024c*/ 	.byte	0x03, 0x38
        /*024e*/ 	.short	0x0012


	//----- nvinfo : EIATTR_EXIT_INSTR_OFFSETS
	.align		4
        /*0250*/ 	.byte	0x04, 0x1c
        /*0252*/ 	.short	(.L_28 - .L_27)


	//   ....[0]....
.L_27:
        /*0254*/ 	.word	0x00000780


	//   ....[1]....
        /*0258*/ 	.word	0x00001360


	//   ....[2]....
        /*025c*/ 	.word	0x00004000


	//   ....[3]....
        /*0260*/ 	.word	0x00004030


	//   ....[4]....
        /*0264*/ 	.word	0x00005380


	//   ....[5]....
        /*0268*/ 	.word	0x000053b0


	//   ....[6]....
        /*026c*/ 	.word	0x000053d0


	//   ....[7]....
        /*0270*/ 	.word	0x00005b50


	//   ....[8]....
        /*0274*/ 	.word	0x00006210


	//----- nvinfo : EIATTR_MAX_THREADS
	.align		4
.L_28:
        /*0278*/ 	.byte	0x04, 0x05
        /*027a*/ 	.short	(.L_30 - .L_29)
.L_29:
        /*027c*/ 	.word	0x00000100
        /*0280*/ 	.word	0x00000001
        /*0284*/ 	.word	0x00000001


	//----- nvinfo : EIATTR_CRS_STACK_SIZE
	.align		4
.L_30:
        /*0288*/ 	.byte	0x04, 0x1e
        /*028a*/ 	.short	(.L_32 - .L_31)
.L_31:
        /*028c*/ 	.word	0x00000000


	//----- nvinfo : EIATTR_CBANK_PARAM_SIZE
	.align		4
.L_32:
        /*0290*/ 	.byte	0x03, 0x19
        /*0292*/ 	.short	0x03f0


	//----- nvinfo : EIATTR_PARAM_CBANK
	.align		4
        /*0294*/ 	.byte	0x04, 0x0a
        /*0296*/ 	.short	(.L_34 - .L_33)
	.align		4
.L_33:
        /*0298*/ 	.word	index@(.nv.constant0._ZN7cutlass13device_kernelINS_4conv6kernel13ConvUniversalINS1_16ConvProblemShapeILNS1_8OperatorE0ELi2EEENS1_10collective14CollectiveConvINS1_46MainloopSm90TmaGmmaWarpSpecializedImplicitGemmILS5_0ELi9ELi2EN4cute5tupleIJNSA_1CILi1EEESD_SD_EEENS1_36KernelImplicitTmaWarpSpecializedSm90ELi1EEENSB_IJNSC_ILi64EEENSC_ILi128EEENSB_IJNSC_ILi32EEEEEEEEENS_10tfloat32_tESM_NSA_8TiledMMAINSA_8MMA_AtomIJNSA_4SM904GMMA30MMA_64x128x8_F32TF32TF32_SS_TNILNSQ_7ScaleInE1ELSS_1EEEEEENSA_6LayoutISE_NSB_IJNSC_ILi0EEESW_SW_EEEEENSB_IJNSA_10UnderscoreESZ_SZ_EEEEENS7_6detail26Sm90ImplicitGemmTileTraitsINSA_20SM90_TMA_LOAD_IM2COLENSA_14ComposedLayoutINSA_7SwizzleILi3ELi4ELi3EEENSA_18smem_ptr_flag_bitsILi32EEENSV_INSB_IJNSB_IJNSC_ILi8EEES1A_EEENSB_IJSJ_SD_EEENSB_IJSD_NSC_ILi9EEEEEEEEENSB_IJNSB_IJSJ_NSC_ILi256EEEEEENSB_IJSD_SW_EEENSB_IJSW_NSC_ILi2048EEEEEEEEEEEEEvEENS13_INSA_13SM90_TMA_LOADENS15_IS17_S19_NSV_INSB_IJNSB_IJS1A_NSC_ILi16EEEEEES1C_S1E_EEENSB_IJS1H_S1I_NSB_IJSW_NSC_ILi4096EEEEEEEEEEEEEvEEEENS_8epilogue10collective6detail29Sm90TmaWarpSpecializedAdapterINS21_15DefaultEpilogueISM_NSB_IJNSB_IJlllEEESD_SW_EEES26_NS20_6thread17LinearCombinationISM_Li1EffLNS27_9ScaleType4KindE0ELNS_15FloatRoundStyleE2ESM_EENS_4gemm15EpilogueDefaultEEEEEvvEEEEvNT_6ParamsE)
        /*029c*/ 	.short	0x0210
        /*029e*/ 	.short	0x03f0


	//----- nvinfo : EIATTR_SW_WAR
	.align		4
.L_34:
        /*02a0*/ 	.byte	0x04, 0x36
        /*02a2*/ 	.short	(.L_36 - .L_35)
.L_35:
        /*02a4*/ 	.word	0x00000008
.L_36:


//--------------------- .nv.callgraph             --------------------------
	.section	.nv.callgraph,"",@"SHT_CUDA_CALLGRAPH"
	.align	4
	.sectionentsize	8
	.align		4
        /*0000*/ 	.word	0x00000000
	.align		4
        /*0004*/ 	.word	0xffffffff
	.align		4
        /*0008*/ 	.word	0x00000000
	.align		4
        /*000c*/ 	.word	0xfffffffe
	.align		4
        /*0010*/ 	.word	0x00000000
	.align		4
        /*0014*/ 	.word	0xfffffffd
	.align		4
        /*0018*/ 	.word	0x00000000
	.align		4
        /*001c*/ 	.word	0xfffffffc


//--------------------- .nv.constant4             --------------------------
	.section	.nv.constant4,"a",@progbits
	.align	8
	.align		8
.nv.constant4:
        /*0000*/ 	.dword	_ZN39_INTERNAL_a9199ab7_4_k_cu_7f820aba_26174cuda3std3__45__cpo5beginE
	.align		8
        /*0008*/ 	.dword	_ZN39_INTERNAL_a9199ab7_4_k_cu_7f820aba_26174cuda3std3__45__cpo3endE
	.align		8
        /*0010*/ 	.dword	_ZN39_INTERNAL_a9199ab7_4_k_cu_7f820aba_26174cuda3std3__45__cpo6cbeginE
	.align		8
        /*0018*/ 	.dword	_ZN39_INTERNAL_a9199ab7_4_k_cu_7f820aba_26174cuda3std3__45__cpo4cendE
	.align		8
        /*0020*/ 	.dword	_ZN39_INTERNAL_a9199ab7_4_k_cu_7f820aba_26174cuda3std3__441_GLOBAL__N__a9199ab7_4_k_cu_7f820aba_26176ignoreE
	.align		8
        /*0028*/ 	.dword	_ZN39_INTERNAL_a9199ab7_4_k_cu_7f820aba_26174cuda3std3__419piecewise_constructE
	.align		8
        /*0030*/ 	.dword	_ZN39_INTERNAL_a9199ab7_4_k_cu_7f820aba_26174cuda3std3__48in_placeE
	.align		8
        /*0038*/ 	.dword	_ZN39_INTERNAL_a9199ab7_4_k_cu_7f820aba_26174cuda3std6ranges3__45__cpo4swapE
	.align		8
        /*0040*/ 	.dword	_ZN39_INTERNAL_a9199ab7_4_k_cu_7f820aba_26174cuda3std6ranges3__45__cpo9iter_moveE
	.align		8
        /*0048*/ 	.dword	_ZN39_INTERNAL_a9199ab7_4_k_cu_7f820aba_26174cute7productE
	.align		8
        /*0050*/ 	.dword	_ZN39_INTERNAL_a9199ab7_4_k_cu_7f820aba_26174cute1_E


//--------------------- .text._ZN7cutlass13device_kernelINS_4conv6kernel13ConvUniversalINS1_16ConvProblemShapeILNS1_8OperatorE0ELi2EEENS1_10collective14CollectiveConvINS1_46MainloopSm90TmaGmmaWarpSpecializedImplicitGemmILS5_0ELi9ELi2EN4cute5tupleIJNSA_1CILi1EEESD_SD_EEENS1_36KernelImplicitTmaWarpSpecializedSm90ELi1EEENSB_IJNSC_ILi64EEENSC_ILi128EEENSB_IJNSC_ILi32EEEEEEEEENS_10tfloat32_tESM_NSA_8TiledMMAINSA_8MMA_AtomIJNSA_4SM904GMMA30MMA_64x128x8_F32TF32TF32_SS_TNILNSQ_7ScaleInE1ELSS_1EEEEEENSA_6LayoutISE_NSB_IJNSC_ILi0EEESW_SW_EEEEENSB_IJNSA_10UnderscoreESZ_SZ_EEEEENS7_6detail26Sm90ImplicitGemmTileTraitsINSA_20SM90_TMA_LOAD_IM2COLENSA_14ComposedLayoutINSA_7SwizzleILi3ELi4ELi3EEENSA_18smem_ptr_flag_bitsILi32EEENSV_INSB_IJNSB_IJNSC_ILi8EEES1A_EEENSB_IJSJ_SD_EEENSB_IJSD_NSC_ILi9EEEEEEEEENSB_IJNSB_IJSJ_NSC_ILi256EEEEEENSB_IJSD_SW_EEENSB_IJSW_NSC_ILi2048EEEEEEEEEEEEEvEENS13_INSA_13SM90_TMA_LOADENS15_IS17_S19_NSV_INSB_IJNSB_IJS1A_NSC_ILi16EEEEEES1C_S1E_EEENSB_IJS1H_S1I_NSB_IJSW_NSC_ILi4096EEEEEEEEEEEEEvEEEENS_8epilogue10collective6detail29Sm90TmaWarpSpecializedAdapterINS21_15DefaultEpilogueISM_NSB_IJNSB_IJlllEEESD_SW_EEES26_NS20_6thread17LinearCombinationISM_Li1EffLNS27_9ScaleType4KindE0ELNS_15FloatRoundStyleE2ESM_EENS_4gemm15EpilogueDefaultEEEEEvvEEEEvNT_6ParamsE --------------------------
	.section	.text._ZN7cutlass13device_kernelINS_4conv6kernel13ConvUniversalINS1_16ConvProblemShapeILNS1_8OperatorE0ELi2EEENS1_10collective14CollectiveConvINS1_46MainloopSm90TmaGmmaWarpSpecializedImplicitGemmILS5_0ELi9ELi2EN4cute5tupleIJNSA_1CILi1EEESD_SD_EEENS1_36KernelImplicitTmaWarpSpecializedSm90ELi1EEENSB_IJNSC_ILi64EEENSC_ILi128EEENSB_IJNSC_ILi32EEEEEEEEENS_10tfloat32_tESM_NSA_8TiledMMAINSA_8MMA_AtomIJNSA_4SM904GMMA30MMA_64x128x8_F32TF32TF32_SS_TNILNSQ_7ScaleInE1ELSS_1EEEEEENSA_6LayoutISE_NSB_IJNSC_ILi0EEESW_SW_EEEEENSB_IJNSA_10UnderscoreESZ_SZ_EEEEENS7_6detail26Sm90ImplicitGemmTileTraitsINSA_20SM90_TMA_LOAD_IM2COLENSA_14ComposedLayoutINSA_7SwizzleILi3ELi4ELi3EEENSA_18smem_ptr_flag_bitsILi32EEENSV_INSB_IJNSB_IJNSC_ILi8EEES1A_EEENSB_IJSJ_SD_EEENSB_IJSD_NSC_ILi9EEEEEEEEENSB_IJNSB_IJSJ_NSC_ILi256EEEEEENSB_IJSD_SW_EEENSB_IJSW_NSC_ILi2048EEEEEEEEEEEEEvEENS13_INSA_13SM90_TMA_LOADENS15_IS17_S19_NSV_INSB_IJNSB_IJS1A_NSC_ILi16EEEEEES1C_S1E_EEENSB_IJS1H_S1I_NSB_IJSW_NSC_ILi4096EEEEEEEEEEEEEvEEEENS_8epilogue10collective6detail29Sm90TmaWarpSpecializedAdapterINS21_15DefaultEpilogueISM_NSB_IJNSB_IJlllEEESD_SW_EEES26_NS20_6thread17LinearCombinationISM_Li1EffLNS27_9ScaleType4KindE0ELNS_15FloatRoundStyleE2ESM_EENS_4gemm15EpilogueDefaultEEEEEvvEEEEvNT_6ParamsE,"ax",@progbits
	.align	128
.text._ZN7cutlass13device_kernelINS_4conv6kernel13ConvUniversalINS1_16ConvProblemShapeILNS1_8OperatorE0ELi2EEENS1_10collective14CollectiveConvINS1_46MainloopSm90TmaGmmaWarpSpecializedImplicitGemmILS5_0ELi9ELi2EN4cute5tupleIJNSA_1CILi1EEESD_SD_EEENS1_36KernelImplicitTmaWarpSpecializedSm90ELi1EEENSB_IJNSC_ILi64EEENSC_ILi128EEENSB_IJNSC_ILi32EEEEEEEEENS_10tfloat32_tESM_NSA_8TiledMMAINSA_8MMA_AtomIJNSA_4SM904GMMA30MMA_64x128x8_F32TF32TF32_SS_TNILNSQ_7ScaleInE1ELSS_1EEEEEENSA_6LayoutISE_NSB_IJNSC_ILi0EEESW_SW_EEEEENSB_IJNSA_10UnderscoreESZ_SZ_EEEEENS7_6detail26Sm90ImplicitGemmTileTraitsINSA_20SM90_TMA_LOAD_IM2COLENSA_14ComposedLayoutINSA_7SwizzleILi3ELi4ELi3EEENSA_18smem_ptr_flag_bitsILi32EEENSV_INSB_IJNSB_IJNSC_ILi8EEES1A_EEENSB_IJSJ_SD_EEENSB_IJSD_NSC_ILi9EEEEEEEEENSB_IJNSB_IJSJ_NSC_ILi256EEEEEENSB_IJSD_SW_EEENSB_IJSW_NSC_ILi2048EEEEEEEEEEEEEvEENS13_INSA_13SM90_TMA_LOADENS15_IS17_S19_NSV_INSB_IJNSB_IJS1A_NSC_ILi16EEEEEES1C_S1E_EEENSB_IJS1H_S1I_NSB_IJSW_NSC_ILi4096EEEEEEEEEEEEEvEEEENS_8epilogue10collective6detail29Sm90TmaWarpSpecializedAdapterINS21_15DefaultEpilogueISM_NSB_IJNSB_IJlllEEESD_SW_EEES26_NS20_6thread17LinearCombinationISM_Li1EffLNS27_9ScaleType4KindE0ELNS_15FloatRoundStyleE2ESM_EENS_4gemm15EpilogueDefaultEEEEEvvEEEEvNT_6ParamsE:
        .type           _ZN7cutlass13device_kernelINS_4conv6kernel13ConvUniversalINS1_16ConvProblemShapeILNS1_8OperatorE0ELi2EEENS1_10collective14CollectiveConvINS1_46MainloopSm90TmaGmmaWarpSpecializedImplicitGemmILS5_0ELi9ELi2EN4cute5tupleIJNSA_1CILi1EEESD_SD_EEENS1_36KernelImplicitTmaWarpSpecializedSm90ELi1EEENSB_IJNSC_ILi64EEENSC_ILi128EEENSB_IJNSC_ILi32EEEEEEEEENS_10tfloat32_tESM_NSA_8TiledMMAINSA_8MMA_AtomIJNSA_4SM904GMMA30MMA_64x128x8_F32TF32TF32_SS_TNILNSQ_7ScaleInE1ELSS_1EEEEEENSA_6LayoutISE_NSB_IJNSC_ILi0EEESW_SW_EEEEENSB_IJNSA_10UnderscoreESZ_SZ_EEEEENS7_6detail26Sm90ImplicitGemmTileTraitsINSA_20SM90_TMA_LOAD_IM2COLENSA_14ComposedLayoutINSA_7SwizzleILi3ELi4ELi3EEENSA_18smem_ptr_flag_bitsILi32EEENSV_INSB_IJNSB_IJNSC_ILi8EEES1A_EEENSB_IJSJ_SD_EEENSB_IJSD_NSC_ILi9EEEEEEEEENSB_IJNSB_IJSJ_NSC_ILi256EEEEEENSB_IJSD_SW_EEENSB_IJSW_NSC_ILi2048EEEEEEEEEEEEEvEENS13_INSA_13SM90_TMA_LOADENS15_IS17_S19_NSV_INSB_IJNSB_IJS1A_NSC_ILi16EEEEEES1C_S1E_EEENSB_IJS1H_S1I_NSB_IJSW_NSC_ILi4096EEEEEEEEEEEEEvEEEENS_8epilogue10collective6detail29Sm90TmaWarpSpecializedAdapterINS21_15DefaultEpilogueISM_NSB_IJNSB_IJlllEEESD_SW_EEES26_NS20_6thread17LinearCombinationISM_Li1EffLNS27_9ScaleType4KindE0ELNS_15FloatRoundStyleE2ESM_EENS_4gemm15EpilogueDefaultEEEEEvvEEEEvNT_6ParamsE,@function
        .size           _ZN7cutlass13device_kernelINS_4conv6kernel13ConvUniversalINS1_16ConvProblemShapeILNS1_8OperatorE0ELi2EEENS1_10collective14CollectiveConvINS1_46MainloopSm90TmaGmmaWarpSpecializedImplicitGemmILS5_0ELi9ELi2EN4cute5tupleIJNSA_1CILi1EEESD_SD_EEENS1_36KernelImplicitTmaWarpSpecializedSm90ELi1EEENSB_IJNSC_ILi64EEENSC_ILi128EEENSB_IJNSC_ILi32EEEEEEEEENS_10tfloat32_tESM_NSA_8TiledMMAINSA_8MMA_AtomIJNSA_4SM904GMMA30MMA_64x128x8_F32TF32TF32_SS_TNILNSQ_7ScaleInE1ELSS_1EEEEEENSA_6LayoutISE_NSB_IJNSC_ILi0EEESW_SW_EEEEENSB_IJNSA_10UnderscoreESZ_SZ_EEEEENS7_6detail26Sm90ImplicitGemmTileTraitsINSA_20SM90_TMA_LOAD_IM2COLENSA_14ComposedLayoutINSA_7SwizzleILi3ELi4ELi3EEENSA_18smem_ptr_flag_bitsILi32EEENSV_INSB_IJNSB_IJNSC_ILi8EEES1A_EEENSB_IJSJ_SD_EEENSB_IJSD_NSC_ILi9EEEEEEEEENSB_IJNSB_IJSJ_NSC_ILi256EEEEEENSB_IJSD_SW_EEENSB_IJSW_NSC_ILi2048EEEEEEEEEEEEEvEENS13_INSA_13SM90_TMA_LOADENS15_IS17_S19_NSV_INSB_IJNSB_IJS1A_NSC_ILi16EEEEEES1C_S1E_EEENSB_IJS1H_S1I_NSB_IJSW_NSC_ILi4096EEEEEEEEEEEEEvEEEENS_8epilogue10collective6detail29Sm90TmaWarpSpecializedAdapterINS21_15DefaultEpilogueISM_NSB_IJNSB_IJlllEEESD_SW_EEES26_NS20_6thread17LinearCombinationISM_Li1EffLNS27_9ScaleType4KindE0ELNS_15FloatRoundStyleE2ESM_EENS_4gemm15EpilogueDefaultEEEEEvvEEEEvNT_6ParamsE,(.L_x_163 - _ZN7cutlass13device_kernelINS_4conv6kernel13ConvUniversalINS1_16ConvProblemShapeILNS1_8OperatorE0ELi2EEENS1_10collective14CollectiveConvINS1_46MainloopSm90TmaGmmaWarpSpecializedImplicitGemmILS5_0ELi9ELi2EN4cute5tupleIJNSA_1CILi1EEESD_SD_EEENS1_36KernelImplicitTmaWarpSpecializedSm90ELi1EEENSB_IJNSC_ILi64EEENSC_ILi128EEENSB_IJNSC_ILi32EEEEEEEEENS_10tfloat32_tESM_NSA_8TiledMMAINSA_8MMA_AtomIJNSA_4SM904GMMA30MMA_64x128x8_F32TF32TF32_SS_TNILNSQ_7ScaleInE1ELSS_1EEEEEENSA_6LayoutISE_NSB_IJNSC_ILi0EEESW_SW_EEEEENSB_IJNSA_10UnderscoreESZ_SZ_EEEEENS7_6detail26Sm90ImplicitGemmTileTraitsINSA_20SM90_TMA_LOAD_IM2COLENSA_14ComposedLayoutINSA_7SwizzleILi3ELi4ELi3EEENSA_18smem_ptr_flag_bitsILi32EEENSV_INSB_IJNSB_IJNSC_ILi8EEES1A_EEENSB_IJSJ_SD_EEENSB_IJSD_NSC_ILi9EEEEEEEEENSB_IJNSB_IJSJ_NSC_ILi256EEEEEENSB_IJSD_SW_EEENSB_IJSW_NSC_ILi2048EEEEEEEEEEEEEvEENS13_INSA_13SM90_TMA_LOADENS15_IS17_S19_NSV_INSB_IJNSB_IJS1A_NSC_ILi16EEEEEES1C_S1E_EEENSB_IJS1H_S1I_NSB_IJSW_NSC_ILi4096EEEEEEEEEEEEEvEEEENS_8epilogue10collective6detail29Sm90TmaWarpSpecializedAdapterINS21_15DefaultEpilogueISM_NSB_IJNSB_IJlllEEESD_SW_EEES26_NS20_6thread17LinearCombinationISM_Li1EffLNS27_9ScaleType4KindE0ELNS_15FloatRoundStyleE2ESM_EENS_4gemm15EpilogueDefaultEEEEEvvEEEEvNT_6ParamsE)
        .other          _ZN7cutlass13device_kernelINS_4conv6kernel13ConvUniversalINS1_16ConvProblemShapeILNS1_8OperatorE0ELi2EEENS1_10collective14CollectiveConvINS1_46MainloopSm90TmaGmmaWarpSpecializedImplicitGemmILS5_0ELi9ELi2EN4cute5tupleIJNSA_1CILi1EEESD_SD_EEENS1_36KernelImplicitTmaWarpSpecializedSm90ELi1EEENSB_IJNSC_ILi64EEENSC_ILi128EEENSB_IJNSC_ILi32EEEEEEEEENS_10tfloat32_tESM_NSA_8TiledMMAINSA_8MMA_AtomIJNSA_4SM904GMMA30MMA_64x128x8_F32TF32TF32_SS_TNILNSQ_7ScaleInE1ELSS_1EEEEEENSA_6LayoutISE_NSB_IJNSC_ILi0EEESW_SW_EEEEENSB_IJNSA_10UnderscoreESZ_SZ_EEEEENS7_6detail26Sm90ImplicitGemmTileTraitsINSA_20SM90_TMA_LOAD_IM2COLENSA_14ComposedLayoutINSA_7SwizzleILi3ELi4ELi3EEENSA_18smem_ptr_flag_bitsILi32EEENSV_INSB_IJNSB_IJNSC_ILi8EEES1A_EEENSB_IJSJ_SD_EEENSB_IJSD_NSC_ILi9EEEEEEEEENSB_IJNSB_IJSJ_NSC_ILi256EEEEEENSB_IJSD_SW_EEENSB_IJSW_NSC_ILi2048EEEEEEEEEEEEEvEENS13_INSA_13SM90_TMA_LOADENS15_IS17_S19_NSV_INSB_IJNSB_IJS1A_NSC_ILi16EEEEEES1C_S1E_EEENSB_IJS1H_S1I_NSB_IJSW_NSC_ILi4096EEEEEEEEEEEEEvEEEENS_8epilogue10collective6detail29Sm90TmaWarpSpecializedAdapterINS21_15DefaultEpilogueISM_NSB_IJNSB_IJlllEEESD_SW_EEES26_NS20_6thread17LinearCombinationISM_Li1EffLNS27_9ScaleType4KindE0ELNS_15FloatRoundStyleE2ESM_EENS_4gemm15EpilogueDefaultEEEEEvvEEEEvNT_6ParamsE,@"STO_CUDA_ENTRY STV_DEFAULT"
_ZN7cutlass13device_kernelINS_4conv6kernel13ConvUniversalINS1_16ConvProblemShapeILNS1_8OperatorE0ELi2EEENS1_10collective14CollectiveConvINS1_46MainloopSm90TmaGmmaWarpSpecializedImplicitGemmILS5_0ELi9ELi2EN4cute5tupleIJNSA_1CILi1EEESD_SD_EEENS1_36KernelImplicitTmaWarpSpecializedSm90ELi1EEENSB_IJNSC_ILi64EEENSC_ILi128EEENSB_IJNSC_ILi32EEEEEEEEENS_10tfloat32_tESM_NSA_8TiledMMAINSA_8MMA_AtomIJNSA_4SM904GMMA30MMA_64x128x8_F32TF32TF32_SS_TNILNSQ_7ScaleInE1ELSS_1EEEEEENSA_6LayoutISE_NSB_IJNSC_ILi0EEESW_SW_EEEEENSB_IJNSA_10UnderscoreESZ_SZ_EEEEENS7_6detail26Sm90ImplicitGemmTileTraitsINSA_20SM90_TMA_LOAD_IM2COLENSA_14ComposedLayoutINSA_7SwizzleILi3ELi4ELi3EEENSA_18smem_ptr_flag_bitsILi32EEENSV_INSB_IJNSB_IJNSC_ILi8EEES1A_EEENSB_IJSJ_SD_EEENSB_IJSD_NSC_ILi9EEEEEEEEENSB_IJNSB_IJSJ_NSC_ILi256EEEEEENSB_IJSD_SW_EEENSB_IJSW_NSC_ILi2048EEEEEEEEEEEEEvEENS13_INSA_13SM90_TMA_LOADENS15_IS17_S19_NSV_INSB_IJNSB_IJS1A_NSC_ILi16EEEEEES1C_S1E_EEENSB_IJS1H_S1I_NSB_IJSW_NSC_ILi4096EEEEEEEEEEEEEvEEEENS_8epilogue10collective6detail29Sm90TmaWarpSpecializedAdapterINS21_15DefaultEpilogueISM_NSB_IJNSB_IJlllEEESD_SW_EEES26_NS20_6thread17LinearCombinationISM_Li1EffLNS27_9ScaleType4KindE0ELNS_15FloatRoundStyleE2ESM_EENS_4gemm15EpilogueDefaultEEEEEvvEEEEvNT_6ParamsE:
[----:B------:R-:W-:Y:S01]  /*0000*/  LDC R1, c[0x0][0x28] ;  /* 0x00000a00ff017b82 */ /* 0x000fe20000000800 */
[----:B------:R-:W0:Y:S01]  /*0010*/  S2R R8, SR_TID.X ;  /* 0x0000000000087919 */ /* 0x000e220000002100 */
[----:B------:R-:W-:Y:S01]  /*0020*/  ELECT P0, URZ, PT ;  /* 0x00000000003f782f */ /* 0x000fe20003800000 */
[----:B------:R-:W-:Y:S01]  /*0030*/  BSSY B0, `(.L_x_0) ;  /* 0x000000f000007945 */ /* 0x000fe20003800000 */
[--C-:B0-----:R-:W-:Y:S02]  /*0040*/  SHF.R.U32.HI R0, RZ, 0x5, R8.reuse ;  /* 0x00000005ff007819 */ /* 0x101fe40000011608 */
[----:B------:R-:W-:-:S03]  /*0050*/  SHF.R.U32.HI R3, RZ, 0x7, R8 ;  /* 0x00000007ff037819 */ /* 0x000fc60000011608 */
[----:B------:R-:W0:Y:S04]  /*0060*/  SHFL.IDX PT, R2, R0, RZ, 0x1f ;  /* 0x00001fff00027589 */ /* 0x000e2800000e0000 */
[----:B------:R1:W2:Y:S01]  /*0070*/  SHFL.IDX PT, R7, R3, RZ, 0x1f ;  /* 0x00001fff03077589 */ /* 0x0002a200000e0000 */
[----:B0-----:R-:W-:-:S13]  /*0080*/  ISETP.NE.OR P0, PT, R2, RZ, !P0 ;  /* 0x000000ff0200720c */ /* 0x001fda0004705670 */
[----:B-12---:R-:W-:Y:S05]  /*0090*/  @P0 BRA `(.L_x_1) ;  /* 0x0000000000200947 */ /* 0x006fea0003800000 */
[----:B------:R-:W-:Y:S02]  /*00a0*/  ULDC.64 UR4, c[0x0][0x198] ;  /* 0x0000660000047ab9 */ /* 0x000fe40000000a00 */
[----:B------:R-:W-:Y:S02]  /*00b0*/  UIADD3 UR6, UP0, UR4, 0xf0, URZ ;  /* 0x000000f004067890 */ /* 0x000fe4000ff1e03f */
[----:B------:R-:W-:Y:S02]  /*00c0*/  UIADD3 UR4, UP1, UR4, 0x1f0, URZ ;  /* 0x000001f004047890 */ /* 0x000fe4000ff3e03f */
[----:B------:R-:W-:Y:S02]  /*00d0*/  UIADD3.X UR7, URZ, UR5, URZ, UP0, !UPT ;  /* 0x000000053f077290 */ /* 0x000fe400087fe43f */
[----:B------:R-:W-:-:S07]  /*00e0*/  UIADD3.X UR5, URZ, UR5, URZ, UP1, !UPT ;  /* 0x000000053f057290 */ /* 0x000fce0008ffe43f */
[----:B------:R0:W-:Y:S02]  /*00f0*/  UTMACCTL.PF [UR6] ;  /* 0x00000000060079b9 */ /* 0x0001e40008040000 */
[----:B------:R0:W-:Y:S02]  /*0100*/  UTMACCTL.PF [UR4] ;  /* 0x00000000040079b9 */ /* 0x0001e40008040000 */
[----:B0-----:R-:W-:Y:S01]  /*0110*/  NOP ;  /* 0x0000000000007918 */ /* 0x001fe20000000000 */
.L_x_1:
[----:B------:R-:W-:Y:S05]  /*0120*/  BSYNC B0 ;  /* 0x0000000000007941 */ /* 0x000fea0003800000 */
.L_x_0:
[----:B------:R-:W0:Y:S01]  /*0130*/  SHFL.IDX PT, R0, R0, RZ, 0x1f ;  /* 0x00001fff00007589 */ /* 0x000e2200000e0000 */
[----:B------:R-:W-:-:S04]  /*0140*/  SHF.R.S32.HI R3, RZ, 0x1f, R2 ;  /* 0x0000001fff037819 */ /* 0x000fc80000011402 */
[----:B------:R-:W-:Y:S02]  /*0150*/  LEA.HI R3, R3, R2, RZ, 0x2 ;  /* 0x0000000203037211 */ /* 0x000fe400078f10ff */
[----:B0-----:R-:W-:-:S13]  /*0160*/  ISETP.NE.AND P0, PT, R0, RZ, PT ;  /* 0x000000ff0000720c */ /* 0x001fda0003f05270 */
[----:B------:R-:W-:Y:S05]  /*0170*/  @P0 BRA `(.L_x_2) ;  /* 0x00000000008c0947 */ /* 0x000fea0003800000 */
[----:B------:R-:W-:Y:S01]  /*0180*/  ELECT P0, URZ, PT ;  /* 0x00000000003f782f */ /* 0x000fe20003800000 */
[----:B------:R-:W-:-:S12]  /*0190*/  BSSY B0, `(.L_x_2) ;  /* 0x0000021000007945 */ /* 0x000fd80003800000 */
[----:B------:R-:W-:Y:S05]  /*01a0*/  @!P0 BRA `(.L_x_3) ;  /* 0x00000000007c8947 */ /* 0x000fea0003800000 */
[----:B------:R-:W0:Y:S01]  /*01b0*/  S2UR UR8, SR_CgaCtaId ;  /* 0x00000000000879c3 */ /* 0x000e220000008800 */
[----:B------:R-:W-:Y:S01]  /*01c0*/  UMOV UR4, 0x400 ;  /* 0x0000040000047882 */ /* 0x000fe20000000000 */
[----:B------:R-:W-:Y:S01]  /*01d0*/  UMOV UR5, 0x1 ;  /* 0x0000000100057882 */ /* 0x000fe20000000000 */
[----:B------:R-:W-:Y:S02]  /*01e0*/  UMOV UR6, 0x80 ;  /* 0x0000008000067882 */ /* 0x000fe40000000000 */
[----:B------:R-:W-:-:S04]  /*01f0*/  UIADD3 UR6, -UR6, 0x100000, URZ ;  /* 0x0010000006067890 */ /* 0x000fc8000fffe13f */
[----:B------:R-:W-:Y:S02]  /*0200*/  USHF.L.U32 UR7, UR6, 0xb, URZ ;  /* 0x0000000b06077899 */ /* 0x000fe4000800063f */
[----:B------:R-:W-:Y:S02]  /*0210*/  USHF.L.U32 UR6, UR6, 0x1, URZ ;  /* 0x0000000106067899 */ /* 0x000fe4000800063f */
[----:B0-----:R-:W-:Y:S02]  /*0220*/  ULEA UR8, UR8, UR4, 0x18 ;  /* 0x0000000408087291 */ /* 0x001fe4000f8ec03f */
[----:B------:R-:W-:-:S04]  /*0230*/  UIADD3 UR4, -UR5, 0x100000, URZ ;  /* 0x0010000005047890 */ /* 0x000fc8000fffe13f */
[----:B------:R-:W-:Y:S02]  /*0240*/  USHF.L.U32 UR5, UR4, 0xb, URZ ;  /* 0x0000000b04057899 */ /* 0x000fe4000800063f */
[----:B------:R-:W-:Y:S01]  /*0250*/  USHF.L.U32 UR4, UR4, 0x1, URZ ;  /* 0x0000000104047899 */ /* 0x000fe2000800063f */
[----:B------:R-:W0:Y:S11]  /*0260*/  FENCE.VIEW.ASYNC.S ;  /* 0x00000000000073c6 */ /* 0x000e360000000000 */
[----:B0-----:R0:W1:Y:S01]  /*0270*/  SYNCS.EXCH.64 URZ, [UR8+0x36000], UR4 ;  /* 0x03600004083f75b2 */ /* 0x0010620008000100 */
[----:B------:R0:W2:Y:S01]  /*0280*/  SYNCS.EXCH.64 URZ, [UR8+0x36048], UR6 ;  /* 0x03604806083f75b2 */ /* 0x0000a20008000100 */
[----:B------:R0:W3:Y:S01]  /*0290*/  SYNCS.EXCH.64 URZ, [UR8+0x36008], UR4 ;  /* 0x03600804083f75b2 */ /* 0x0000e20008000100 */
[----:B------:R0:W4:Y:S01]  /*02a0*/  SYNCS.EXCH.64 URZ, [UR8+0x36050], UR6 ;  /* 0x03605006083f75b2 */ /* 0x0001220008000100 */
[----:B------:R0:W0:Y:S01]  /*02b0*/  SYNCS.EXCH.64 URZ, [UR8+0x36010], UR4 ;  /* 0x03601004083f75b2 */ /* 0x0000220008000100 */
        /* <DEDUP_REMOVED lines=13> */
[----:B------:R-:W-:Y:S01]  /*0390*/  NOP ;  /* 0x0000000000007918 */ /* 0x000fe20000000000 */
.L_x_3:
[----:B0-----:R-:W-:Y:S05]  /*03a0*/  BSYNC B0 ;  /* 0x0000000000007941 */ /* 0x001fea0003800000 */
.L_x_2:
[----:B------:R-:W-:Y:S01]  /*03b0*/  ULDC.64 UR4, c[0x0][0x598] ;  /* 0x0001660000047ab9 */ /* 0x000fe20000000a00 */
[----:B------:R-:W-:Y:S01]  /*03c0*/  LOP3.LUT R3, R3, 0xfffffffc, RZ, 0xc0, !PT ;  /* 0xfffffffc03037812 */ /* 0x000fe200078ec0ff */
[----:B------:R-:W-:Y:S01]  /*03d0*/  NOP ;  /* 0x0000000000007918 */ /* 0x000fe20000000000 */
[----:B------:R-:W-:Y:S01]  /*03e0*/  ISETP.NE.U32.AND P0, PT, RZ, UR4, PT ;  /* 0x00000004ff007c0c */ /* 0x000fe2000bf05070 */
[----:B------:R-:W-:Y:S01]  /*03f0*/  NOP ;  /* 0x0000000000007918 */ /* 0x000fe20000000000 */
[----:B-1234-:R-:W-:Y:S01]  /*0400*/  BAR.SYNC.DEFER_BLOCKING 0x0 ;  /* 0x0000000000007b1d */ /* 0x01efe20000010000 */
[----:B------:R-:W-:Y:S01]  /*0410*/  IMAD.IADD R6, R2, 0x1, -R3 ;  /* 0x0000000102067824 */ /* 0x000fe200078e0a03 */
[----:B------:R-:W-:Y:S02]  /*0420*/  ISETP.NE.AND.EX P0, PT, RZ, UR5, PT, P0 ;  /* 0x00000005ff007c0c */ /* 0x000fe4000bf05300 */
[C---:B------:R-:W-:Y:S02]  /*0430*/  ISETP.NE.AND P2, PT, R7.reuse, 0x1, PT ;  /* 0x000000010700780c */ /* 0x040fe40003f45270 */
[----:B------:R-:W-:Y:S01]  /*0440*/  LOP3.LUT P1, RZ, R7, R6, RZ, 0xfc, !PT ;  /* 0x0000000607ff7212 */ /* 0x000fe2000782fcff */
[----:B------:R-:W-:-:S03]  /*0450*/  ULDC.64 UR12, c[0x0][0x208] ;  /* 0x00008200000c7ab9 */ /* 0x000fc60000000a00 */
[----:B------:R-:W-:-:S04]  /*0460*/  SEL R2, RZ, 0x1, P1 ;  /* 0x00000001ff027807 */ /* 0x000fc80000800000 */
[----:B------:R-:W-:Y:S01]  /*0470*/  SEL R2, R2, 0x2, P2 ;  /* 0x0000000202027807 */ /* 0x000fe20001000000 */
[----:B------:R-:W-:Y:S06]  /*0480*/  @!P0 BRA `(.L_x_4) ;  /* 0x00000000001c8947 */ /* 0x000fec0003800000 */
[----:B------:R-:W0:Y:S02]  /*0490*/  LDC.64 R4, c[0x0][0x598] ;  /* 0x00016600ff047b82 */ /* 0x000e240000000a00 */
[----:B0-----:R-:W2:Y:S02]  /*04a0*/  LDG.E.64 R4, desc[UR12][R4.64] ;  /* 0x0000000c04047981 */ /* 0x001ea4000c1e1b00 */
[----:B--2---:R-:W-:-:S04]  /*04b0*/  ISETP.NE.U32.AND P0, PT, R4, RZ, PT ;  /* 0x000000ff0400720c */ /* 0x004fc80003f05070 */
[----:B------:R-:W-:-:S13]  /*04c0*/  ISETP.NE.AND.EX P0, PT, R5, RZ, PT, P0 ;  /* 0x000000ff0500720c */ /* 0x000fda0003f05300 */
[----:B------:R-:W-:Y:S05]  /*04d0*/  @!P0 BRA `(.L_x_4) ;  /* 0x0000000000088947 */ /* 0x000fea0003800000 */
[----:B------:R2:W5:Y:S01]  /*04e0*/  LD.E R0, desc[UR12][R4.64] ;  /* 0x0000000c04007980 */ /* 0x000562000c101900 */
[----:B------:R-:W-:Y:S05]  /*04f0*/  BRA `(.L_x_5) ;  /* 0x0000000000207947 */ /* 0x000fea0003800000 */
.L_x_4:
[----:B------:R-:W-:Y:S02]  /*0500*/  ULDC.64 UR4, c[0x0][0x588] ;  /* 0x0001620000047ab9 */ /* 0x000fe40000000a00 */
[----:B------:R-:W-:-:S04]  /*0510*/  ISETP.NE.U32.AND P0, PT, RZ, UR4, PT ;  /* 0x00000004ff007c0c */ /* 0x000fc8000bf05070 */
[----:B------:R-:W-:-:S13]  /*0520*/  ISETP.NE.AND.EX P0, PT, RZ, UR5, PT, P0 ;  /* 0x00000005ff007c0c */ /* 0x000fda000bf05300 */
[----:B------:R-:W-:Y:S05]  /*0530*/  @!P0 BRA `(.L_x_6) ;  /* 0x00000000000c8947 */ /* 0x000fea0003800000 */
[----:B------:R-:W0:Y:S02]  /*0540*/  LDC.64 R4, c[0x0][0x588] ;  /* 0x00016200ff047b82 */ /* 0x000e240000000a00 */
[----:B0-----:R0:W5:Y:S01]  /*0550*/  LDG.E R0, desc[UR12][R4.64] ;  /* 0x0000000c04007981 */ /* 0x001162000c1e1900 */
[----:B------:R-:W-:Y:S05]  /*0560*/  BRA `(.L_x_5) ;  /* 0x0000000000047947 */ /* 0x000fea0003800000 */
.L_x_6:
[----:B------:R-:W1:Y:S02]  /*0570*/  LDC R0, c[0x0][0x580] ;  /* 0x00016000ff007b82 */ /* 0x000e640000000800 */
.L_x_5:
[----:B------:R-:W-:Y:S02]  /*0580*/  ULDC.64 UR4, c[0x0][0x5a0] ;  /* 0x0001680000047ab9 */ /* 0x000fe40000000a00 */
[----:B------:R-:W-:-:S04]  /*0590*/  ISETP.NE.U32.AND P0, PT, RZ, UR4, PT ;  /* 0x00000004ff007c0c */ /* 0x000fc8000bf05070 */
[----:B------:R-:W-:-:S13]  /*05a0*/  ISETP.NE.AND.EX P0, PT, RZ, UR5, PT, P0 ;  /* 0x00000005ff007c0c */ /* 0x000fda000bf05300 */
[----:B------:R-:W-:Y:S05]  /*05b0*/  @!P0 BRA `(.L_x_7) ;  /* 0x00000000001c8947 */ /* 0x000fea0003800000 */
[----:B0-2---:R-:W0:Y:S02]  /*05c0*/  LDC.64 R4, c[0x0][0x5a0] ;  /* 0x00016800ff047b82 */ /* 0x005e240000000a00 */
[----:B0-----:R-:W2:Y:S02]  /*05d0*/  LDG.E.64 R4, desc[UR12][R4.64] ;  /* 0x0000000c04047981 */ /* 0x001ea4000c1e1b00 */
[----:B--2---:R-:W-:-:S04]  /*05e0*/  ISETP.NE.U32.AND P0, PT, R4, RZ, PT ;  /* 0x000000ff0400720c */ /* 0x004fc80003f05070 */
[----:B------:R-:W-:-:S13]  /*05f0*/  ISETP.NE.AND.EX P0, PT, R5, RZ, PT, P0 ;  /* 0x000000ff0500720c */ /* 0x000fda0003f05300 */
[----:B------:R-:W-:Y:S05]  /*0600*/  @!P0 BRA `(.L_x_7) ;  /* 0x0000000000088947 */ /* 0x000fea0003800000 */
[----:B------:R0:W5:Y:S01]  /*0610*/  LD.E R3, desc[UR12][R4.64] ;  /* 0x0000000c04037980 */ /* 0x000162000c101900 */
[----:B------:R-:W-:Y:S05]  /*0620*/  BRA `(.L_x_8) ;  /* 0x0000000000207947 */ /* 0x000fea0003800000 */
.L_x_7:
[----:B------:R-:W-:Y:S02]  /*0630*/  ULDC.64 UR4, c[0x0][0x590] ;  /* 0x0001640000047ab9 */ /* 0x000fe40000000a00 */
[----:B------:R-:W-:-:S04]  /*0640*/  ISETP.NE.U32.AND P0, PT, RZ, UR4, PT ;  /* 0x00000004ff007c0c */ /* 0x000fc8000bf05070 */
[----:B------:R-:W-:-:S13]  /*0650*/  ISETP.NE.AND.EX P0, PT, RZ, UR5, PT, P0 ;  /* 0x00000005ff007c0c */ /* 0x000fda000bf05300 */
[----:B------:R-:W-:Y:S05]  /*0660*/  @!P0 BRA `(.L_x_9) ;  /* 0x00000000000c8947 */ /* 0x000fea0003800000 */
[----:B0-2---:R-:W0:Y:S02]  /*0670*/  LDC.64 R4, c[0x0][0x590] ;  /* 0x00016400ff047b82 */ /* 0x005e240000000a00 */
[----:B0-----:R4:W5:Y:S01]  /*0680*/  LDG.E R3, desc[UR12][R4.64] ;  /* 0x0000000c04037981 */ /* 0x001962000c1e1900 */
[----:B------:R-:W-:Y:S05]  /*0690*/  BRA `(.L_x_8) ;  /* 0x0000000000047947 */ /* 0x000fea0003800000 */
.L_x_9:
[----:B------:R-:W3:Y:S02]  /*06a0*/  LDC R3, c[0x0][0x584] ;  /* 0x00016100ff037b82 */ /* 0x000ee40000000800 */
.L_x_8:
[----:B0-2-4-:R-:W0:Y:S01]  /*06b0*/  LDC R4, c[0x0][0x3c4] ;  /* 0x0000f100ff047b82 */ /* 0x015e220000000800 */
[----:B------:R-:W2:Y:S01]  /*06c0*/  S2R R9, SR_CTAID.X ;  /* 0x0000000000097919 */ /* 0x000ea20000002500 */
[----:B------:R-:W-:Y:S01]  /*06d0*/  ISETP.NE.AND P0, PT, R7, RZ, PT ;  /* 0x000000ff0700720c */ /* 0x000fe20003f05270 */
[----:B------:R-:W4:Y:S05]  /*06e0*/  S2R R10, SR_CTAID.Y ;  /* 0x00000000000a7919 */ /* 0x000f2a0000002600 */
[----:B------:R-:W1:Y:S01]  /*06f0*/  LDC.64 R12, c[0x0][0x3c8] ;  /* 0x0000f200ff0c7b82 */ /* 0x000e620000000a00 */
[----:B0-----:R-:W-:-:S05]  /*0700*/  VIADD R4, R4, 0x1f ;  /* 0x0000001f04047836 */ /* 0x001fca0000000000 */
[----:B------:R-:W-:-:S04]  /*0710*/  SHF.R.S32.HI R5, RZ, 0x1f, R4 ;  /* 0x0000001fff057819 */ /* 0x000fc80000011404 */
[----:B------:R-:W-:-:S04]  /*0720*/  LEA.HI R5, R5, R4, RZ, 0x5 ;  /* 0x0000000405057211 */ /* 0x000fc800078f28ff */
[----:B------:R-:W-:-:S05]  /*0730*/  SHF.R.S32.HI R5, RZ, 0x5, R5 ;  /* 0x00000005ff057819 */ /* 0x000fca0000011405 */
[----:B-1----:R-:W-:-:S04]  /*0740*/  IMAD R4, R5, R12, RZ ;  /* 0x0000000c05047224 */ /* 0x002fc800078e02ff */
[----:B------:R-:W-:Y:S01]  /*0750*/  IMAD R4, R4, R13, RZ ;  /* 0x0000000d04047224 */ /* 0x000fe200078e02ff */
[----:B--2-4-:R-:W-:Y:S06]  /*0760*/  @!P0 BRA `(.L_x_10) ;  /* 0x0000004c00148947 */ /* 0x014fec0003800000 */
[----:B------:R-:W-:-:S13]  /*0770*/  ISETP.NE.AND P0, PT, R7, 0x1, PT ;  /* 0x000000010700780c */ /* 0x000fda0003f05270 */
[----:B------:R-:W-:Y:S05]  /*0780*/  @P0 EXIT ;  /* 0x000000000000094d */ /* 0x000fea0003800000 */
[----:B------:R-:W-:Y:S01]  /*0790*/  ISETP.GE.AND P0, PT, R4, 0x1, PT ;  /* 0x000000010400780c */ /* 0x000fe20003f06270 */
[----:B------:R-:W-:Y:S01]  /*07a0*/  UMOV UR4, URZ ;  /* 0x0000003f00047c82 */ /* 0x000fe20008000000 */
[----:B------:R-:W-:Y:S02]  /*07b0*/  CS2R R86, SRZ ;  /* 0x0000000000567805 */ /* 0x000fe4000001ff00 */
[----:B------:R-:W-:Y:S02]  /*07c0*/  CS2R R24, SRZ ;  /* 0x0000000000187805 */ /* 0x000fe4000001ff00 */
[----:B------:R-:W-:Y:S02]  /*07d0*/  CS2R R26, SRZ ;  /* 0x00000000001a7805 */ /* 0x000fe4000001ff00 */
[----:B------:R-:W-:Y:S02]  /*07e0*/  CS2R R28, SRZ ;  /* 0x00000000001c7805 */ /* 0x000fe4000001ff00 */
[----:B------:R-:W-:-:S02]  /*07f0*/  CS2R R30, SRZ ;  /* 0x00000000001e7805 */ /* 0x000fc4000001ff00 */
[----:B------:R-:W-:Y:S02]  /*0800*/  CS2R R32, SRZ ;  /* 0x0000000000207805 */ /* 0x000fe4000001ff00 */
        /* <DEDUP_REMOVED lines=25> */
[----:B------:R-:W-:Y:S01]  /*09a0*/  CS2R R84, SRZ ;  /* 0x0000000000547805 */ /* 0x000fe2000001ff00 */
[----:B------:R-:W-:Y:S06]  /*09b0*/  @!P0 BRA `(.L_x_11) ;  /* 0x0000000000a88947 */ /* 0x000fec0003800000 */
[----:B------:R-:W-:-:S04]  /*09c0*/  LOP3.LUT R5, R2, 0x1, RZ, 0xfc, !PT ;  /* 0x0000000102057812 */ /* 0x000fc800078efcff */
[----:B------:R-:W-:-:S13]  /*09d0*/  ISETP.NE.AND P0, PT, R5, 0x3, PT ;  /* 0x000000030500780c */ /* 0x000fda0003f05270 */
[----:B------:R-:W-:Y:S05]  /*09e0*/  @!P0 BRA `(.L_x_12) ;  /* 0x0000000000048947 */ /* 0x000fea0003800000 */
[----:B------:R-:W-:Y:S01]  /*09f0*/  BPT.TRAP 0x1 ;  /* 0x000000040000795c */ /* 0x000fe20000300000 */
.L_x_12:
[----:B------:R-:W0:Y:S01]  /*0a00*/  S2UR UR5, SR_CgaCtaId ;  /* 0x00000000000579c3 */ /* 0x000e220000008800 */
[----:B------:R-:W-:Y:S01]  /*0a10*/  SHF.L.U32 R5, RZ, 0x1f, RZ ;  /* 0x0000001fff057819 */ /* 0x000fe200000006ff */
[----:B------:R-:W-:Y:S02]  /*0a20*/  UMOV UR4, 0x400 ;  /* 0x0000040000047882 */ /* 0x000fe40000000000 */
[----:B0-----:R-:W-:-:S12]  /*0a30*/  ULEA UR4, UR5, UR4, 0x18 ;  /* 0x0000000405047291 */ /* 0x001fd8000f8ec03f */
.L_x_13:
[----:B0-----:R-:W-:-:S04]  /*0a40*/  IMAD.U32 R6, RZ, RZ, UR4 ;  /* 0x00000004ff067e24 */ /* 0x001fc8000f8e00ff */
[----:B------:R0:W1:Y:S03]  /*0a50*/  SYNCS.PHASECHK.TRANS64.TRYWAIT P0, [R6+URZ+0x36000], R5 ;  /* 0x03600005060075a7 */ /* 0x000066000800017f */
[----:B-1----:R-:W-:Y:S05]  /*0a60*/  @!P0 NANOSLEEP.SYNCS 0x989680 ;  /* 0x009896800000895d */ /* 0x002fea0003900000 */
[----:B------:R-:W1:Y:S02]  /*0a70*/  @!P0 SYNCS.PHASECHK.TRANS64 P0, [R6+URZ+0x36000], R5 ;  /* 0x03600005060085a7 */ /* 0x000e64000800007f */
[----:B-1----:R-:W-:Y:S05]  /*0a80*/  @!P0 BRA `(.L_x_13) ;  /* 0xfffffffc00ec8947 */ /* 0x002fea000383ffff */
[----:B------:R-:W-:Y:S01]  /*0a90*/  UIADD3 UR5, UR4, 0x12000, URZ ;  /* 0x0001200004057890 */ /* 0x000fe2000fffe03f */
[----:B------:R-:W-:Y:S01]  /*0aa0*/  WARPGROUP.ARRIVE ;  /* 0x00000000000079c5 */ /* 0x000fe20000000000 */
[----:B------:R-:W-:Y:S02]  /*0ab0*/  USHF.R.U32.HI UR4, URZ, 0x4, UR4 ;  /* 0x000000043f047899 */ /* 0x000fe40008011604 */
[----:B------:R-:W-:Y:S02]  /*0ac0*/  USHF.R.U32.HI UR5, URZ, 0x4, UR5 ;  /* 0x000000043f057899 */ /* 0x000fe40008011605 */
[----:B------:R-:W-:Y:S02]  /*0ad0*/  ULOP3.LUT UR4, UR4, 0x3fff, URZ, 0xc0, !UPT ;  /* 0x00003fff04047892 */ /* 0x000fe4000f8ec03f */
[----:B------:R-:W-:Y:S02]  /*0ae0*/  ULOP3.LUT UR5, UR5, 0x3fff, URZ, 0xc0, !UPT ;  /* 0x00003fff05057892 */ /* 0x000fe4000f8ec03f */
[----:B------:R-:W-:-:S02]  /*0af0*/  ULOP3.LUT UR9, UR4, 0x10000, URZ, 0xfc, !UPT ;  /* 0x0001000004097892 */ /* 0x000fc4000f8efc3f */
[----:B------:R-:W-:Y:S01]  /*0b00*/  ULOP3.LUT UR8, UR5, 0x10000, URZ, 0xfc, !UPT ;  /* 0x0001000005087892 */ /* 0x000fe2000f8efc3f */
[----:B------:R-:W-:Y:S02]  /*0b10*/  UMOV UR7, 0x40000040 ;  /* 0x4000004000077882 */ /* 0x000fe40000000000 */
[----:B------:R-:W-:Y:S02]  /*0b20*/  UMOV UR5, 0x40000040 ;  /* 0x4000004000057882 */ /* 0x000fe40000000000 */
[----:B------:R-:W-:Y:S02]  /*0b30*/  UMOV UR4, UR9 ;  /* 0x0000000900047c82 */ /* 0x000fe40008000000 */
[----:B------:R-:W-:Y:S02]  /*0b40*/  UMOV UR6, UR8 ;  /* 0x0000000800067c82 */ /* 0x000fe40008000000 */
[----:B------:R-:W-:Y:S01]  /*0b50*/  HGMMA.64x128x8.F32.TF32 R24, gdesc[UR4], RZ, !UPT ;  /* 0x05e00000041879f0 */ /* 0x000fe2000c7028ff */
[----:B------:R-:W-:-:S02]  /*0b60*/  UIADD3 UR4, UR9, 0x2, URZ ;  /* 0x0000000209047890 */ /* 0x000fc4000fffe03f */
[----:B------:R-:W-:Y:S01]  /*0b70*/  UIADD3 UR6, UR8, 0x2, URZ ;  /* 0x0000000208067890 */ /* 0x000fe2000fffe03f */
[----:B------:R-:W-:Y:S01]  /*0b80*/  UMOV UR5, 0x40000040 ;  /* 0x4000004000057882 */ /* 0x000fe20000000000 */
[----:B------:R-:W-:-:S07]  /*0b90*/  UMOV UR7, 0x40000040 ;  /* 0x4000004000077882 */ /* 0x000fce0000000000 */
[----:B------:R-:W-:Y:S01]  /*0ba0*/  HGMMA.64x128x8.F32.TF32 R24, gdesc[UR4], R24 ;  /* 0x05e00000041879f0 */ /* 0x000fe20008702818 */
[----:B------:R-:W-:Y:S02]  /*0bb0*/  UIADD3 UR4, UR9, 0x4, URZ ;  /* 0x0000000409047890 */ /* 0x000fe4000fffe03f */
        /* <DEDUP_REMOVED lines=8> */
[----:B------:R-:W-:Y:S01]  /*0c40*/  HGMMA.64x128x8.F32.TF32 R24, gdesc[UR4], R24, gsb0 ;  /* 0x05e00000041879f0 */ /* 0x000fe20008002818 */
[----:B------:R-:W-:-:S05]  /*0c50*/  UMOV UR4, 0x1 ;  /* 0x0000000100047882 */ /* 0x000fca0000000000 */
.L_x_11:
[----:B0-----:R-:W-:-:S05]  /*0c60*/  VIMNMX R5, R4, 0x1, PT ;  /* 0x0000000104057848 */ /* 0x001fca0003fe0100 */
[----:B------:R-:W-:-:S05]  /*0c70*/  IMAD.IADD R6, R4, 0x1, -R5 ;  /* 0x0000000104067824 */ /* 0x000fca00078e0a05 */
[----:B------:R-:W-:-:S13]  /*0c80*/  ISETP.GE.AND P0, PT, R6, 0x1, PT ;  /* 0x000000010600780c */ /* 0x000fda0003f06270 */
[----:B------:R-:W-:Y:S05]  /*0c90*/  @!P0 BRA `(.L_x_14) ;  /* 0x0000000400188947 */ /* 0x000fea0003800000 */
[----:B------:R-:W0:Y:S01]  /*0ca0*/  S2UR UR6, SR_CgaCtaId ;  /* 0x00000000000679c3 */ /* 0x000e220000008800 */
[----:B------:R-:W-:Y:S01]  /*0cb0*/  UMOV UR5, 0x400 ;  /* 0x0000040000057882 */ /* 0x000fe20000000000 */
[----:B------:R-:W-:Y:S01]  /*0cc0*/  LOP3.LUT R10, R2, 0x1, RZ, 0xfc, !PT ;  /* 0x00000001020a7812 */ /* 0x000fe200078efcff */
[----:B------:R-:W-:Y:S01]  /*0cd0*/  IMAD.MOV.U32 R9, RZ, RZ, RZ ;  /* 0x000000ffff097224 */ /* 0x000fe200078e00ff */
[----:B------:R-:W-:Y:S01]  /*0ce0*/  UISETP.NE.U32.AND UP0, UPT, UR4, URZ, UPT ;  /* 0x0000003f0400728c */ /* 0x000fe2000bf05070 */
[----:B------:R-:W-:Y:S01]  /*0cf0*/  IMAD.MOV.U32 R5, RZ, RZ, R6 ;  /* 0x000000ffff057224 */ /* 0x000fe200078e0006 */
[----:B0-----:R-:W-:-:S04]  /*0d00*/  ULEA UR14, UR6, UR5, 0x18 ;  /* 0x00000005060e7291 */ /* 0x001fc8000f8ec03f */
[----:B------:R-:W-:Y:S02]  /*0d10*/  UIADD3 UR6, UR14, 0x12000, URZ ;  /* 0x000120000e067890 */ /* 0x000fe4000fffe03f */
[----:B------:R-:W-:Y:S02]  /*0d20*/  USHF.R.U32.HI UR5, URZ, 0x4, UR14 ;  /* 0x000000043f057899 */ /* 0x000fe4000801160e */
[----:B------:R-:W-:Y:S02]  /*0d30*/  USHF.R.U32.HI UR6, URZ, 0x4, UR6 ;  /* 0x000000043f067899 */ /* 0x000fe40008011606 */
[----:B------:R-:W-:Y:S02]  /*0d40*/  ULOP3.LUT UR5, UR5, 0x3fff, URZ, 0xc0, !UPT ;  /* 0x00003fff05057892 */ /* 0x000fe4000f8ec03f */
[----:B------:R-:W-:Y:S02]  /*0d50*/  ULOP3.LUT UR6, UR6, 0x3fff, URZ, 0xc0, !UPT ;  /* 0x00003fff06067892 */ /* 0x000fe4000f8ec03f */
[----:B------:R-:W-:-:S02]  /*0d60*/  ULOP3.LUT UR15, UR5, 0x10000, URZ, 0xfc, !UPT ;  /* 0x00010000050f7892 */ /* 0x000fc4000f8efc3f */
[----:B------:R-:W-:Y:S01]  /*0d70*/  ULOP3.LUT UR16, UR6, 0x10000, URZ, 0xfc, !UPT ;  /* 0x0001000006107892 */ /* 0x000fe2000f8efc3f */
[----:B------:R-:W-:-:S11]  /*0d80*/  UMOV UR5, URZ ;  /* 0x0000003f00057c82 */ /* 0x000fd60008000000 */
.L_x_19:
[----:B------:R-:W-:-:S13]  /*0d90*/  ISETP.NE.AND P1, PT, R10, 0x3, PT ;  /* 0x000000030a00780c */ /* 0x000fda0003f25270 */
[----:B0-----:R-:W-:Y:S05]  /*0da0*/  @!P1 BRA `(.L_x_15) ;  /* 0x0000000000049947 */ /* 0x001fea0003800000 */
[----:B------:R-:W-:Y:S01]  /*0db0*/  BPT.TRAP 0x1 ;  /* 0x000000040000795c */ /* 0x000fe20000300000 */
.L_x_15:
[----:B------:R-:W-:Y:S01]  /*0dc0*/  SHF.L.U32 R7, R9, 0x1f, RZ ;  /* 0x0000001f09077819 */ /* 0x000fe200000006ff */
[----:B------:R-:W-:-:S12]  /*0dd0*/  ULEA UR6, UR4, UR14, 0x3 ;  /* 0x0000000e04067291 */ /* 0x000fd8000f8e183f */
.L_x_16:
[----:B0-----:R-:W-:-:S04]  /*0de0*/  IMAD.U32 R8, RZ, RZ, UR6 ;  /* 0x00000006ff087e24 */ /* 0x001fc8000f8e00ff */
[----:B------:R0:W1:Y:S03]  /*0df0*/  SYNCS.PHASECHK.TRANS64.TRYWAIT P0, [R8+URZ+0x36000], R7 ;  /* 0x03600007080075a7 */ /* 0x000066000800017f */
[----:B-1----:R-:W-:Y:S05]  /*0e00*/  @!P0 NANOSLEEP.SYNCS 0x989680 ;  /* 0x009896800000895d */ /* 0x002fea0003900000 */
[----:B------:R-:W1:Y:S02]  /*0e10*/  @!P0 SYNCS.PHASECHK.TRANS64 P0, [R8+URZ+0x36000], R7 ;  /* 0x03600007080085a7 */ /* 0x000e64000800007f */
[----:B-1----:R-:W-:Y:S05]  /*0e20*/  @!P0 BRA `(.L_x_16) ;  /* 0xfffffffc00ec8947 */ /* 0x002fea000383ffff */
[----:B------:R-:W-:Y:S01]  /*0e30*/  ULEA UR6, UR4, UR15, 0x9 ;  /* 0x0000000f04067291 */ /* 0x000fe2000f8e483f */
[----:B------:R-:W-:Y:S01]  /*0e40*/  WARPGROUP.ARRIVE ;  /* 0x00000000000079c5 */ /* 0x000fe20000000000 */
[----:B------:R-:W-:Y:S01]  /*0e50*/  ULEA UR7, UR4, UR16, 0xa ;  /* 0x0000001004077291 */ /* 0x000fe2000f8e503f */
[----:B------:R-:W-:Y:S01]  /*0e60*/  UMOV UR9, 0x40000040 ;  /* 0x4000004000097882 */ /* 0x000fe20000000000 */
[----:B------:R-:W-:-:S03]  /*0e70*/  UMOV UR11, 0x40000040 ;  /* 0x40000040000b7882 */ /* 0x000fc60000000000 */
[----:B------:R-:W-:Y:S02]  /*0e80*/  UMOV UR8, UR6 ;  /* 0x0000000600087c82 */ /* 0x000fe40008000000 */
[----:B------:R-:W-:Y:S02]  /*0e90*/  UMOV UR10, UR7 ;  /* 0x00000007000a7c82 */ /* 0x000fe40008000000 */
[----:B------:R-:W-:Y:S01]  /*0ea0*/  HGMMA.64x128x8.F32.TF32 R24, gdesc[UR8], R24, UP0 ;  /* 0x05e00000081879f0 */ /* 0x000fe2000bf02818 */
        /* <DEDUP_REMOVED lines=14> */
[----:B------:R-:W-:Y:S03]  /*0f90*/  HGMMA.64x128x8.F32.TF32 R24, gdesc[UR8], R24, gsb0 ;  /* 0x05e00000081879f0 */ /* 0x000fe60008002818 */
[----:B------:R-:W-:Y:S02]  /*0fa0*/  WARPGROUP.DEPBAR.LE gsb0, 0x1 ;  /* 0x00008000000079c5 */ /* 0x000fe40000010100 */
[----:B------:R-:W-:Y:S05]  /*0fb0*/  @!P1 BRA `(.L_x_17) ;  /* 0x0000000000049947 */ /* 0x000fea0003800000 */
[----:B------:R-:W-:Y:S01]  /*0fc0*/  BPT.TRAP 0x1 ;  /* 0x000000040000795c */ /* 0x000fe20000300000 */
.L_x_17:
[----:B------:R-:W-:Y:S01]  /*0fd0*/  ULEA UR6, UR5, UR14, 0x3 ;  /* 0x0000000e05067291 */ /* 0x000fe2000f8e183f */
[----:B------:R-:W-:-:S03]  /*0fe0*/  ISETP.GT.U32.AND P0, PT, R2, 0x1, PT ;  /* 0x000000010200780c */ /* 0x000fc60003f04070 */
[----:B------:R-:W-:-:S04]  /*0ff0*/  UIADD3 UR6, UR6, 0x36048, URZ ;  /* 0x0003604806067890 */ /* 0x000fc8000fffe03f */
[----:B------:R-:W-:-:S09]  /*1000*/  UPRMT UR6, URZ, 0x654, UR6 ;  /* 0x000006543f067896 */ /* 0x000fd20008000006 */
[----:B------:R-:W-:Y:S01]  /*1010*/  SYNCS.ARRIVE.TRANS64.RED.A1T0 RZ, [UR6], RZ ;  /* 0x000000ffffff79a7 */ /* 0x000fe20008100406 */
[----:B------:R-:W-:Y:S05]  /*1020*/  @P0 BRA `(.L_x_18) ;  /* 0x0000000000040947 */ /* 0x000fea0003800000 */
[----:B------:R-:W-:Y:S01]  /*1030*/  BPT.TRAP 0x1 ;  /* 0x000000040000795c */ /* 0x000fe20000300000 */
.L_x_18:
[----:B------:R-:W-:Y:S01]  /*1040*/  UIADD3 UR4, UR4, 0x1, URZ ;  /* 0x0000000104047890 */ /* 0x000fe2000fffe03f */
[C---:B------:R-:W-:Y:S01]  /*1050*/  ISETP.GT.AND P0, PT, R5.reuse, 0x1, PT ;  /* 0x000000010500780c */ /* 0x040fe20003f04270 */
[----:B------:R-:W-:Y:S01]  /*1060*/  UIADD3 UR5, UR5, 0x1, URZ ;  /* 0x0000000105057890 */ /* 0x000fe2000fffe03f */
[----:B------:R-:W-:Y:S01]  /*1070*/  VIADD R5, R5, 0xffffffff ;  /* 0xffffffff05057836 */ /* 0x000fe20000000000 */
[----:B------:R-:W-:Y:S02]  /*1080*/  UISETP.NE.AND UP0, UPT, UR4, 0x9, UPT ;  /* 0x000000090400788c */ /* 0x000fe4000bf05270 */
[----:B------:R-:W-:Y:S02]  /*1090*/  UISETP.NE.AND UP1, UPT, UR5, 0x9, UPT ;  /* 0x000000090500788c */ /* 0x000fe4000bf25270 */
[----:B------:R-:W-:Y:S02]  /*10a0*/  USEL UR6, URZ, 0x1, UP0 ;  /* 0x000000013f067887 */ /* 0x000fe40008000000 */
[----:B------:R-:W-:-:S02]  /*10b0*/  USEL UR4, UR4, URZ, UP0 ;  /* 0x0000003f04047287 */ /* 0x000fc40008000000 */
[----:B------:R-:W-:Y:S02]  /*10c0*/  USEL UR5, UR5, URZ, UP1 ;  /* 0x0000003f05057287 */ /* 0x000fe40008800000 */
[----:B------:R-:W-:Y:S01]  /*10d0*/  UPLOP3.LUT UP0, UPT, UPT, UPT, UPT, 0x80, 0x0 ;  /* 0x000000000000789c */ /* 0x000fe20003f0f070 */
[----:B------:R-:W-:Y:S01]  /*10e0*/  LOP3.LUT R9, R9, UR6, RZ, 0x3c, !PT ;  /* 0x0000000609097c12 */ /* 0x000fe2000f8e3cff */
[----:B------:R-:W-:Y:S09]  /*10f0*/  @P0 BRA `(.L_x_19) ;  /* 0xfffffffc00240947 */ /* 0x000ff2000383ffff */
.L_x_14:
[----:B------:R-:W-:Y:S01]  /*1100*/  ISETP.GE.AND P0, PT, R4, 0x1, PT ;  /* 0x000000010400780c */ /* 0x000fe20003f06270 */
[----:B------:R-:W-:-:S12]  /*1110*/  WARPGROUP.DEPBAR.LE gsb0, 0x0 ;  /* 0x00008000000079c5 */ /* 0x000fd80000010000 */
[----:B------:R-:W-:Y:S05]  /*1120*/  @!P0 BRA `(.L_x_20) ;  /* 0x0000000000448947 */ /* 0x000fea0003800000 */
[----:B------:R-:W-:-:S04]  /*1130*/  LOP3.LUT R4, R2, 0x1, RZ, 0xfc, !PT ;  /* 0x0000000102047812 */ /* 0x000fc800078efcff */
[----:B------:R-:W-:-:S13]  /*1140*/  ISETP.NE.AND P0, PT, R4, 0x3, PT ;  /* 0x000000030400780c */ /* 0x000fda0003f05270 */
[----:B------:R-:W-:Y:S05]  /*1150*/  @!P0 BRA `(.L_x_21) ;  /* 0x0000000000048947 */ /* 0x000fea0003800000 */
[----:B------:R-:W-:Y:S01]  /*1160*/  BPT.TRAP 0x1 ;  /* 0x000000040000795c */ /* 0x000fe20000300000 */
.L_x_21:
[----:B0-----:R-:W0:Y:S01]  /*1170*/  S2R R7, SR_CgaCtaId ;  /* 0x0000000000077919 */ /* 0x001e220000008800 */
[----:B------:R-:W-:Y:S01]  /*1180*/  IMAD.WIDE.U32 R4, R6, 0x38e38e39, RZ ;  /* 0x38e38e3906047825 */ /* 0x000fe200078e00ff */
[----:B------:R-:W-:Y:S02]  /*1190*/  MOV R4, 0x400 ;  /* 0x0000040000047802 */ /* 0x000fe40000000f00 */
[----:B------:R-:W-:Y:S02]  /*11a0*/  ISETP.GT.U32.AND P0, PT, R2, 0x1, PT ;  /* 0x000000010200780c */ /* 0x000fe40003f04070 */
[----:B------:R-:W-:-:S05]  /*11b0*/  SHF.R.U32.HI R5, RZ, 0x1, R5 ;  /* 0x00000001ff057819 */ /* 0x000fca0000011605 */
[----:B------:R-:W-:Y:S01]  /*11c0*/  IMAD R6, R5, -0x9, R6 ;  /* 0xfffffff705067824 */ /* 0x000fe200078e0206 */
[----:B0-----:R-:W-:-:S05]  /*11d0*/  LEA R7, R7, R4, 0x18 ;  /* 0x0000000407077211 */ /* 0x001fca00078ec0ff */
[----:B------:R-:W-:-:S04]  /*11e0*/  IMAD R6, R6, 0x8, R7 ;  /* 0x0000000806067824 */ /* 0x000fc800078e0207 */
[----:B------:R-:W-:-:S05]  /*11f0*/  VIADD R6, R6, 0x36048 ;  /* 0x0003604806067836 */ /* 0x000fca0000000000 */
[----:B------:R-:W-:-:S04]  /*1200*/  PRMT R6, RZ, 0x654, R6 ;  /* 0x00000654ff067816 */ /* 0x000fc80000000006 */
[----:B------:R1:W-:Y:S01]  /*1210*/  SYNCS.ARRIVE.TRANS64.RED.A1T0 RZ, [R6+URZ], RZ ;  /* 0x000000ff06ff79a7 */ /* 0x0003e2000810043f */
[----:B------:R-:W-:Y:S05]  /*1220*/  @P0 BRA `(.L_x_20) ;  /* 0x0000000000040947 */ /* 0x000fea0003800000 */
[----:B------:R-:W-:Y:S01]  /*1230*/  BPT.TRAP 0x1 ;  /* 0x000000040000795c */ /* 0x000fe20000300000 */
.L_x_20:
[----:B------:R-:W2:Y:S01]  /*1240*/  S2R R5, SR_TID.X ;  /* 0x0000000000057919 */ /* 0x000ea20000002100 */
[----:B------:R-:W-:Y:S01]  /*1250*/  ULDC.64 UR4, c[0x0][0x280] ;  /* 0x0000a00000047ab9 */ /* 0x000fe20000000a00 */
[----:B------:R-:W4:Y:S01]  /*1260*/  S2R R4, SR_CTAID.Y ;  /* 0x0000000000047919 */ /* 0x000f220000002600 */
[----:B------:R-:W0:Y:S01]  /*1270*/  S2R R15, SR_CTAID.X ;  /* 0x00000000000f7919 */ /* 0x000e220000002500 */
[----:B--2---:R-:W-:-:S04]  /*1280*/  SHF.R.S32.HI R2, RZ, 0x1f, R5 ;  /* 0x0000001fff027819 */ /* 0x004fc80000011405 */
[----:B------:R-:W-:-:S04]  /*1290*/  LEA.HI R2, R2, R5, RZ, 0x7 ;  /* 0x0000000502027211 */ /* 0x000fc800078f38ff */
[----:B------:R-:W-:Y:S01]  /*12a0*/  LOP3.LUT R2, R2, 0xffffff80, RZ, 0xc0, !PT ;  /* 0xffffff8002027812 */ /* 0x000fe200078ec0ff */
[----:B0-----:R-:W-:-:S04]  /*12b0*/  IMAD.SHL.U32 R8, R15, 0x40, RZ ;  /* 0x000000400f087824 */ /* 0x001fc800078e00ff */
[----:B------:R-:W-:Y:S02]  /*12c0*/  IMAD.IADD R2, R5, 0x1, -R2 ;  /* 0x0000000105027824 */ /* 0x000fe400078e0a02 */
[----:B----4-:R-:W-:-:S03]  /*12d0*/  IMAD.SHL.U32 R5, R4, 0x80, RZ ;  /* 0x0000008004057824 */ /* 0x010fc600078e00ff */
[----:B------:R-:W-:Y:S02]  /*12e0*/  SHF.R.S32.HI R9, RZ, 0x1f, R2 ;  /* 0x0000001fff097819 */ /* 0x000fe40000011402 */
[----:B------:R-:W-:Y:S02]  /*12f0*/  ISETP.GE.AND P0, PT, R5, UR5, PT ;  /* 0x0000000505007c0c */ /* 0x000fe4000bf06270 */
[----:B------:R-:W-:Y:S02]  /*1300*/  LEA.HI R4, R9, R2, RZ, 0x2 ;  /* 0x0000000209047211 */ /* 0x000fe400078f10ff */
[----:B------:R-:W-:Y:S02]  /*1310*/  ISETP.GE.OR P0, PT, R8, UR4, P0 ;  /* 0x0000000408007c0c */ /* 0x000fe40008706670 */
[--C-:B------:R-:W-:Y:S02]  /*1320*/  SHF.R.S32.HI R10, RZ, 0x2, R4.reuse ;  /* 0x00000002ff0a7819 */ /* 0x100fe40000011404 */
[----:B------:R-:W-:-:S04]  /*1330*/  SHF.R.S32.HI R7, RZ, 0x1f, R4 ;  /* 0x0000001fff077819 */ /* 0x000fc80000011404 */
[----:B------:R-:W-:-:S04]  /*1340*/  LEA.HI R7, R7, R10, RZ, 0x3 ;  /* 0x0000000a07077211 */ /* 0x000fc800078f18ff */
[----:B------:R-:W-:Y:S01]  /*1350*/  LOP3.LUT R13, R7, 0xfffffff8, RZ, 0xc0, !PT ;  /* 0xfffffff8070d7812 */ /* 0x000fe200078ec0ff */
[----:B------:R-:W-:Y:S06]  /*1360*/  @P0 EXIT ;  /* 0x000000000000094d */ /* 0x000fec0003800000 */
[----:B-1----:R-:W0:Y:S01]  /*1370*/  LDC.64 R6, c[0x0][0x5d0] ;  /* 0x00017400ff067b82 */ /* 0x002e220000000a00 */
[----:B------:R-:W-:Y:S01]  /*1380*/  LOP3.LUT R11, R4, 0x7ffffffc, RZ, 0xc0, !PT ;  /* 0x7ffffffc040b7812 */ /* 0x000fe200078ec0ff */
[----:B------:R-:W-:Y:S01]  /*1390*/  IMAD.IADD R10, R10, 0x1, -R13 ;  /* 0x000000010a0a7824 */ /* 0x000fe200078e0a0d */
[----:B------:R-:W-:Y:S02]  /*13a0*/  LEA.HI R9, R9, R2, RZ, 0x5 ;  /* 0x0000000209097211 */ /* 0x000fe400078f28ff */
[----:B---3-5:R-:W-:Y:S01]  /*13b0*/  FSETP.NEU.AND P1, PT, R3, RZ, PT ;  /* 0x000000ff0300720b */ /* 0x028fe20003f2d000 */
[----:B------:R-:W-:Y:S01]  /*13c0*/  IMAD.IADD R2, R2, 0x1, -R11 ;  /* 0x0000000102027824 */ /* 0x000fe200078e0a0b */
[----:B------:R-:W-:Y:S02]  /*13d0*/  SHF.R.S32.HI R11, RZ, 0x1f, R10 ;  /* 0x0000001fff0b7819 */ /* 0x000fe4000001140a */
[----:B------:R-:W-:Y:S01]  /*13e0*/  SHF.R.S32.HI R9, RZ, 0x5, R9 ;  /* 0x00000005ff097819 */ /* 0x000fe20000011409 */
[----:B------:R-:W-:-:S02]  /*13f0*/  IMAD.SHL.U32 R2, R2, 0x2, RZ ;  /* 0x0000000202027824 */ /* 0x000fc400078e00ff */
[----:B------:R-:W-:-:S03]  /*1400*/  IMAD.WIDE R14, R15, 0x40, R10 ;  /* 0x000000400f0e7825 */ /* 0x000fc600078e020a */
[----:B------:R-:W-:Y:S01]  /*1410*/  IADD3 R4, P0, R5, R2, RZ ;  /* 0x0000000205047210 */ /* 0x000fe20007f1e0ff */
[C---:B------:R-:W-:Y:S01]  /*1420*/  IMAD R11, R9.reuse, -0x10, -R8 ;  /* 0xfffffff0090b7824 */ /* 0x040fe200078e0a08 */
[----:B------:R-:W-:Y:S01]  /*1430*/  SHF.R.S32.HI R8, RZ, 0x1f, R2 ;  /* 0x0000001fff087819 */ /* 0x000fe20000011402 */
[----:B------:R-:W-:Y:S01]  /*1440*/  IMAD.WIDE R14, R9, 0x10, R14 ;  /* 0x00000010090e7825 */ /* 0x000fe200078e020e */
[----:B------:R-:W-:Y:S02]  /*1450*/  IADD3 R2, -R2, UR5, -R5 ;  /* 0x0000000502027c10 */ /* 0x000fe4000fffe905 */
[----:B------:R-:W-:Y:S02]  /*1460*/  LEA.HI.X.SX32 R5, R5, R8, 0x1, P0 ;  /* 0x0000000805057211 */ /* 0x000fe400000f0eff */
[----:B------:R-:W-:Y:S01]  /*1470*/  IADD3 R10, R11, UR4, -R10 ;  /* 0x000000040b0a7c10 */ /* 0x000fe2000fffe80a */
[-C--:B0-----:R-:W-:Y:S01]  /*1480*/  IMAD R8, R15, R6.reuse, RZ ;  /* 0x000000060f087224 */ /* 0x081fe200078e02ff */
[----:B------:R-:W-:Y:S01]  /*1490*/  ISETP.GT.AND P0, PT, R2, RZ, PT ;  /* 0x000000ff0200720c */ /* 0x000fe20003f04270 */
[----:B------:R-:W-:Y:S01]  /*14a0*/  IMAD.WIDE.U32 R12, R14, R6, R4 ;  /* 0x000000060e0c7225 */ /* 0x000fe200078e0004 */
[----:B------:R-:W-:-:S02]  /*14b0*/  SHF.L.U64.HI R11, R6, 0x3, R7 ;  /* 0x00000003060b7819 */ /* 0x000fc40000010207 */
[----:B------:R-:W-:Y:S01]  /*14c0*/  ISETP.GT.AND P3, PT, R10, RZ, P0 ;  /* 0x000000ff0a00720c */ /* 0x000fe20000764270 */
[----:B------:R-:W-:Y:S02]  /*14d0*/  IMAD R19, R14, R7, R8 ;  /* 0x000000070e137224 */ /* 0x000fe400078e0208 */
[----:B------:R-:W-:Y:S02]  /*14e0*/  IMAD.SHL.U32 R16, R6, 0x8, RZ ;  /* 0x0000000806107824 */ /* 0x000fe400078e00ff */
[----:B------:R-:W-:Y:S01]  /*14f0*/  IMAD.IADD R19, R13, 0x1, R19 ;  /* 0x000000010d137824 */ /* 0x000fe200078e0213 */
[----:B------:R-:W-:Y:S07]  /*1500*/  @!P1 BRA `(.L_x_22) ;  /* 0x0000002800cc9947 */ /* 0x000fee0003800000 */
[----:B------:R-:W-:Y:S01]  /*1510*/  ULDC.64 UR6, c[0x0][0x5b0] ;  /* 0x00016c0000067ab9 */ /* 0x000fe20000000a00 */
[----:B------:R-:W-:Y:S01]  /*1520*/  ULDC.64 UR8, c[0x0][0x5a8] ;  /* 0x00016a0000087ab9 */ /* 0x000fe20000000a00 */
[----:B------:R-:W-:Y:S01]  /*1530*/  IMAD R13, R15, UR6, RZ ;  /* 0x000000060f0d7c24 */ /* 0x000fe2000f8e02ff */
[----:B------:R-:W-:Y:S01]  /*1540*/  ULDC.64 UR4, c[0x0][0x5c8] ;  /* 0x0001720000047ab9 */ /* 0x000fe20000000a00 */
[----:B------:R-:W-:-:S04]  /*1550*/  IMAD.WIDE.U32 R8, R14, UR6, R4 ;  /* 0x000000060e087c25 */ /* 0x000fc8000f8e0004 */
[----:B------:R-:W-:Y:S01]  /*1560*/  IMAD R13, R14, UR7, R13 ;  /* 0x000000070e0d7c24 */ /* 0x000fe2000f8e020d */
[----:B------:R-:W-:-:S03]  /*1570*/  LEA R6, P1, R8, UR8, 0x2 ;  /* 0x0000000808067c11 */ /* 0x000fc6000f8210ff */
[----:B------:R-:W-:-:S05]  /*1580*/  IMAD.IADD R7, R9, 0x1, R13 ;  /* 0x0000000109077824 */ /* 0x000fca00078e020d */
[----:B------:R-:W-:-:S05]  /*1590*/  LEA.HI.X R7, R8, UR9, R7, 0x2, P1 ;  /* 0x0000000908077c11 */ /* 0x000fca00088f1407 */
[----:B------:R-:W2:Y:S01]  /*15a0*/  @P3 LDG.E.LTC128B R17, desc[UR12][R6.64] ;  /* 0x0000000c06113981 */ /* 0x000ea2000c1e1920 */
[----:B------:R-:W-:Y:S01]  /*15b0*/  ISETP.GT.AND P1, PT, R2, 0x1, PT ;  /* 0x000000010200780c */ /* 0x000fe20003f24270 */
[----:B------:R-:W-:Y:S03]  /*15c0*/  BSSY B0, `(.L_x_23) ;  /* 0x000000b000007945 */ /* 0x000fe60003800000 */
[----:B------:R-:W-:Y:S02]  /*15d0*/  ISETP.GT.AND P2, PT, R10, RZ, P1 ;  /* 0x000000ff0a00720c */ /* 0x000fe40000f44270 */
[----:B--2---:R-:W-:-:S05]  /*15e0*/  LOP3.LUT R8, R17, 0xffffe000, RZ, 0xc0, !PT ;  /* 0xffffe00011087812 */ /* 0x004fca00078ec0ff */
[----:B------:R-:W-:Y:S01]  /*15f0*/  FMUL R9, R8, R3 ;  /* 0x0000000308097220 */ /* 0x000fe20000400000 */
[----:B------:R-:W-:-:S03]  /*1600*/  LEA R8, P4, R12, UR4, 0x2 ;  /* 0x000000040c087c11 */ /* 0x000fc6000f8810ff */
[----:B------:R-:W-:Y:S01]  /*1610*/  FFMA R21, R24, R0, R9 ;  /* 0x0000000018157223 */ /* 0x000fe20000000009 */
[----:B------:R-:W-:-:S04]  /*1620*/  LEA.HI.X R9, R12, UR5, R19, 0x2, P4 ;  /* 0x000000050c097c11 */ /* 0x000fc8000a0f1413 */
[----:B------:R-:W-:-:S05]  /*1630*/  F2FP.TF32.F32.PACK_B R21, R21 ;  /* 0x00000015ff15723e */ /* 0x000fca00024050ff */
[----:B------:R0:W-:Y:S01]  /*1640*/  @P3 STG.E desc[UR12][R8.64], R21 ;  /* 0x0000001508003986 */ /* 0x0001e2000c10190c */
[----:B------:R-:W-:Y:S05]  /*1650*/  @!P2 BRA `(.L_x_24) ;  /* 0x000000000004a947 */ /* 0x000fea0003800000 */
[----:B------:R1:W5:Y:S02]  /*1660*/  LDG.E.LTC128B R17, desc[UR12][R6.64+0x4] ;  /* 0x0000040c06117981 */ /* 0x000364000c1e1920 */
.L_x_24:
[----:B------:R-:W-:Y:S05]  /*1670*/  BSYNC B0 ;  /* 0x0000000000007941 */ /* 0x000fea0003800000 */
.L_x_23:
[----:B------:R-:W-:Y:S01]  /*1680*/  USHF.L.U32 UR5, UR6, 0x3, URZ ;  /* 0x0000000306057899 */ /* 0x000fe2000800063f */
[----:B-----5:R-:W-:Y:S01]  /*1690*/  LOP3.LUT R12, R17, 0xffffe000, RZ, 0xc0, !PT ;  /* 0xffffe000110c7812 */ /* 0x020fe200078ec0ff */
[----:B------:R-:W-:Y:S01]  /*16a0*/  USHF.L.U64.HI UR4, UR6, 0x3, UR7 ;  /* 0x0000000306047899 */ /* 0x000fe20008010207 */
[----:B------:R-:W-:-:S03]  /*16b0*/  ISETP.GT.AND P0, PT, R10, 0x8, P0 ;  /* 0x000000080a00780c */ /* 0x000fc60000704270 */
[----:B------:R-:W-:Y:S02]  /*16c0*/  IMAD.U32 R18, RZ, RZ, UR5 ;  /* 0x00000005ff127e24 */ /* 0x000fe4000f8e00ff */
[----:B------:R-:W-:Y:S01]  /*16d0*/  FMUL R12, R12, R3 ;  /* 0x000000030c0c7220 */ /* 0x000fe20000400000 */
[----:B------:R-:W-:-:S03]  /*16e0*/  IMAD.U32 R19, RZ, RZ, UR4 ;  /* 0x00000004ff137e24 */ /* 0x000fc6000f8e00ff */
[----:B------:R-:W-:Y:S01]  /*16f0*/  FFMA R25, R25, R0, R12 ;  /* 0x0000000019197223 */ /* 0x000fe2000000000c */
[----:B------:R-:W-:-:S04]  /*1700*/  IMAD.WIDE.U32 R14, R14, UR6, R18 ;  /* 0x000000060e0e7c25 */ /* 0x000fc8000f8e0012 */
[----:B------:R-:W-:Y:S02]  /*1710*/  F2FP.TF32.F32.PACK_B R25, R25 ;  /* 0x00000019ff19723e */ /* 0x000fe400024050ff */
[----:B------:R-:W-:-:S03]  /*1720*/  IADD3 R14, P3, R4, R14, RZ ;  /* 0x0000000e040e7210 */ /* 0x000fc60007f7e0ff */
[----:B------:R2:W-:Y:S01]  /*1730*/  @P2 STG.E desc[UR12][R8.64+0x4], R25 ;  /* 0x0000041908002986 */ /* 0x0005e2000c10190c */
[----:B------:R-:W-:Y:S02]  /*1740*/  IADD3.X R5, R5, R13, R15, P3, !PT ;  /* 0x0000000d05057210 */ /* 0x000fe40001ffe40f */
[----:B------:R-:W-:-:S04]  /*1750*/  LEA R4, P3, R14, UR8, 0x2 ;  /* 0x000000080e047c11 */ /* 0x000fc8000f8610ff */
[----:B------:R-:W-:-:S05]  /*1760*/  LEA.HI.X R5, R14, UR9, R5, 0x2, P3 ;  /* 0x000000090e057c11 */ /* 0x000fca00098f1405 */
[----:B------:R-:W3:Y:S01]  /*1770*/  @P0 LDG.E.LTC128B R17, desc[UR12][R4.64] ;  /* 0x0000000c04110981 */ /* 0x000ee2000c1e1920 */
[----:B------:R-:W-:Y:S01]  /*1780*/  SHF.L.U64.HI R11, R16, 0x2, R11 ;  /* 0x00000002100b7819 */ /* 0x000fe2000001020b */
[----:B------:R-:W-:Y:S01]  /*1790*/  BSSY B0, `(.L_x_25) ;  /* 0x000000b000007945 */ /* 0x000fe20003800000 */
[----:B------:R-:W-:Y:S02]  /*17a0*/  ISETP.GT.AND P1, PT, R10, 0x8, P1 ;  /* 0x000000080a00780c */ /* 0x000fe40000f24270 */
[----:B---3--:R-:W-:-:S05]  /*17b0*/  LOP3.LUT R12, R17, 0xffffe000, RZ, 0xc0, !PT ;  /* 0xffffe000110c7812 */ /* 0x008fca00078ec0ff */
[----:B------:R-:W-:Y:S01]  /*17c0*/  FMUL R13, R12, R3 ;  /* 0x000000030c0d7220 */ /* 0x000fe20000400000 */
[----:B------:R-:W-:-:S03]  /*17d0*/  LEA R12, P2, R16, R8, 0x2 ;  /* 0x00000008100c7211 */ /* 0x000fc600078410ff */
[----:B------:R-:W-:Y:S02]  /*17e0*/  FFMA R15, R26, R0, R13 ;  /* 0x000000001a0f7223 */ /* 0x000fe4000000000d */
[----:B------:R-:W-:-:S03]  /*17f0*/  IMAD.X R13, R11, 0x1, R9, P2 ;  /* 0x000000010b0d7824 */ /* 0x000fc600010e0609 */
[----:B------:R-:W-:-:S05]  /*1800*/  F2FP.TF32.F32.PACK_B R15, R15 ;  /* 0x0000000fff0f723e */ /* 0x000fca00024050ff */
[----:B------:R2:W-:Y:S01]  /*1810*/  @P0 STG.E desc[UR12][R12.64], R15 ;  /* 0x0000000f0c000986 */ /* 0x0005e2000c10190c */
[----:B------:R-:W-:Y:S05]  /*1820*/  @!P1 BRA `(.L_x_26) ;  /* 0x0000000000049947 */ /* 0x000fea0003800000 */
[----:B------:R3:W5:Y:S02]  /*1830*/  LDG.E.LTC128B R17, desc[UR12][R4.64+0x4] ;  /* 0x0000040c04117981 */ /* 0x000764000c1e1920 */
.L_x_26:
[----:B------:R-:W-:Y:S05]  /*1840*/  BSYNC B0 ;  /* 0x0000000000007941 */ /* 0x000fea0003800000 */
.L_x_25:
[----:B-----5:R-:W-:Y:S01]  /*1850*/  LOP3.LUT R14, R17, 0xffffe000, RZ, 0xc0, !PT ;  /* 0xffffe000110e7812 */ /* 0x020fe200078ec0ff */
[----:B------:R-:W-:Y:S01]  /*1860*/  BSSY B0, `(.L_x_27) ;  /* 0x0000009000007945 */ /* 0x000fe20003800000 */
[----:B------:R-:W-:-:S03]  /*1870*/  ISETP.GT.AND P0, PT, R2, 0x8, PT ;  /* 0x000000080200780c */ /* 0x000fc60003f04270 */
[----:B------:R-:W-:Y:S01]  /*1880*/  FMUL R14, R14, R3 ;  /* 0x000000030e0e7220 */ /* 0x000fe20000400000 */
[----:B------:R-:W-:-:S03]  /*1890*/  ISETP.GT.AND P2, PT, R10, RZ, P0 ;  /* 0x000000ff0a00720c */ /* 0x000fc60000744270 */
[----:B------:R-:W-:-:S05]  /*18a0*/  FFMA R27, R27, R0, R14 ;  /* 0x000000001b1b7223 */ /* 0x000fca000000000e */
[----:B------:R-:W-:-:S05]  /*18b0*/  F2FP.TF32.F32.PACK_B R27, R27 ;  /* 0x0000001bff1b723e */ /* 0x000fca00024050ff */
[----:B------:R4:W-:Y:S01]  /*18c0*/  @P1 STG.E desc[UR12][R12.64+0x4], R27 ;  /* 0x0000041b0c001986 */ /* 0x0009e2000c10190c */
[----:B------:R-:W-:Y:S05]  /*18d0*/  @!P2 BRA `(.L_x_28) ;  /* 0x000000000004a947 */ /* 0x000fea0003800000 */
[----:B------:R0:W5:Y:S02]  /*18e0*/  LDG.E.LTC128B R17, desc[UR12][R6.64+0x20] ;  /* 0x0000200c06117981 */ /* 0x000164000c1e1920 */
.L_x_28:
[----:B------:R-:W-:Y:S05]  /*18f0*/  BSYNC B0 ;  /* 0x0000000000007941 */ /* 0x000fea0003800000 */
.L_x_27:
        /* <DEDUP_REMOVED lines=10> */
.L_x_30:
[----:B------:R-:W-:Y:S05]  /*19a0*/  BSYNC B0 ;  /* 0x0000000000007941 */ /* 0x000fea0003800000 */
.L_x_29:
[----:B-----5:R-:W-:Y:S01]  /*19b0*/  LOP3.LUT R14, R17, 0xffffe000, RZ, 0xc0, !PT ;  /* 0xffffe000110e7812 */ /* 0x020fe200078ec0ff */
[----:B------:R-:W-:Y:S01]  /*19c0*/  BSSY B0, `(.L_x_31) ;  /* 0x0000008000007945 */ /* 0x000fe20003800000 */
[----:B------:R-:W-:-:S03]  /*19d0*/  ISETP.GT.AND P0, PT, R10, 0x8, P0 ;  /* 0x000000080a00780c */ /* 0x000fc60000704270 */
[----:B------:R-:W-:-:S04]  /*19e0*/  FMUL R14, R14, R3 ;  /* 0x000000030e0e7220 */ /* 0x000fc80000400000 */
[----:B------:R-:W-:-:S05]  /*19f0*/  FFMA R29, R29, R0, R14 ;  /* 0x000000001d1d7223 */ /* 0x000fca000000000e */
[----:B------:R-:W-:-:S05]  /*1a00*/  F2FP.TF32.F32.PACK_B R29, R29 ;  /* 0x0000001dff1d723e */ /* 0x000fca00024050ff */
[----:B------:R0:W-:Y:S01]  /*1a10*/  @P3 STG.E desc[UR12][R8.64+0x24], R29 ;  /* 0x0000241d08003986 */ /* 0x0001e2000c10190c */
[----:B------:R-:W-:Y:S05]  /*1a20*/  @!P0 BRA `(.L_x_32) ;  /* 0x0000000000048947 */ /* 0x000fea0003800000 */
[----:B------:R0:W5:Y:S02]  /*1a30*/  LDG.E.LTC128B R17, desc[UR12][R4.64+0x20] ;  /* 0x0000200c04117981 */ /* 0x000164000c1e1920 */
.L_x_32:
[----:B------:R-:W-:Y:S05]  /*1a40*/  BSYNC B0 ;  /* 0x0000000000007941 */ /* 0x000fea0003800000 */
.L_x_31:
[----:B-----5:R-:W-:Y:S01]  /*1a50*/  LOP3.LUT R14, R17, 0xffffe000, RZ, 0xc0, !PT ;  /* 0xffffe000110e7812 */ /* 0x020fe200078ec0ff */
[----:B------:R-:W-:Y:S01]  /*1a60*/  BSSY B0, `(.L_x_33) ;  /* 0x0000008000007945 */ /* 0x000fe20003800000 */
[----:B------:R-:W-:-:S03]  /*1a70*/  ISETP.GT.AND P1, PT, R10, 0x8, P1 ;  /* 0x000000080a00780c */ /* 0x000fc60000f24270 */
[----:B0-----:R-:W-:-:S04]  /*1a80*/  FMUL R11, R14, R3 ;  /* 0x000000030e0b7220 */ /* 0x001fc80000400000 */
[----:B------:R-:W-:-:S05]  /*1a90*/  FFMA R11, R30, R0, R11 ;  /* 0x000000001e0b7223 */ /* 0x000fca000000000b */
[----:B------:R-:W-:-:S05]  /*1aa0*/  F2FP.TF32.F32.PACK_B R11, R11 ;  /* 0x0000000bff0b723e */ /* 0x000fca00024050ff */
[----:B------:R0:W-:Y:S01]  /*1ab0*/  @P0 STG.E desc[UR12][R12.64+0x20], R11 ;  /* 0x0000200b0c000986 */ /* 0x0001e2000c10190c */
[----:B------:R-:W-:Y:S05]  /*1ac0*/  @!P1 BRA `(.L_x_34) ;  /* 0x0000000000049947 */ /* 0x000fea0003800000 */
[----:B------:R0:W5:Y:S02]  /*1ad0*/  LDG.E.LTC128B R17, desc[UR12][R4.64+0x24] ;  /* 0x0000240c04117981 */ /* 0x000164000c1e1920 */
.L_x_34:
[----:B------:R-:W-:Y:S05]  /*1ae0*/  BSYNC B0 ;  /* 0x0000000000007941 */ /* 0x000fea0003800000 */
.L_x_33:
        /* <DEDUP_REMOVED lines=10> */
.L_x_36:
[----:B------:R-:W-:Y:S05]  /*1b90*/  BSYNC B0 ;  /* 0x0000000000007941 */ /* 0x000fea0003800000 */
.L_x_35:
[----:B-----5:R-:W-:Y:S01]  /*1ba0*/  LOP3.LUT R14, R17, 0xffffe000, RZ, 0xc0, !PT ;  /* 0xffffe000110e7812 */ /* 0x020fe200078ec0ff */
[----:B------:R-:W-:Y:S01]  /*1bb0*/  BSSY B0, `(.L_x_37) ;  /* 0x0000009000007945 */ /* 0x000fe20003800000 */
[----:B------:R-:W-:-:S03]  /*1bc0*/  ISETP.GT.AND P1, PT, R2, 0x11, PT ;  /* 0x000000110200780c */ /* 0x000fc60003f24270 */
[----:B0-----:R-:W-:Y:S01]  /*1bd0*/  FMUL R11, R14, R3 ;  /* 0x000000030e0b7220 */ /* 0x001fe20000400000 */
[----:B------:R-:W-:-:S03]  /*1be0*/  ISETP.GT.AND P3, PT, R10, RZ, P1 ;  /* 0x000000ff0a00720c */ /* 0x000fc60000f64270 */
[----:B------:R-:W-:-:S05]  /*1bf0*/  FFMA R11, R32, R0, R11 ;  /* 0x00000000200b7223 */ /* 0x000fca000000000b */
[----:B------:R-:W-:-:S05]  /*1c00*/  F2FP.TF32.F32.PACK_B R11, R11 ;  /* 0x0000000bff0b723e */ /* 0x000fca00024050ff */
[----:B------:R0:W-:Y:S01]  /*1c10*/  @P2 STG.E desc[UR12][R8.64+0x40], R11 ;  /* 0x0000400b08002986 */ /* 0x0001e2000c10190c */
[----:B------:R-:W-:Y:S05]  /*1c20*/  @!P3 BRA `(.L_x_38) ;  /* 0x000000000004b947 */ /* 0x000fea0003800000 */
[----:B------:R0:W5:Y:S02]  /*1c30*/  LDG.E.LTC128B R17, desc[UR12][R6.64+0x44] ;  /* 0x0000440c06117981 */ /* 0x000164000c1e1920 */
.L_x_38:
[----:B------:R-:W-:Y:S05]  /*1c40*/  BSYNC B0 ;  /* 0x0000000000007941 */ /* 0x000fea0003800000 */
.L_x_37:
        /* <DEDUP_REMOVED lines=9> */
.L_x_40:
[----:B------:R-:W-:Y:S05]  /*1ce0*/  BSYNC B0 ;  /* 0x0000000000007941 */ /* 0x000fea0003800000 */
.L_x_39:
        /* <DEDUP_REMOVED lines=9> */
.L_x_42:
[----:B------:R-:W-:Y:S05]  /*1d80*/  BSYNC B0 ;  /* 0x0000000000007941 */ /* 0x000fea0003800000 */
.L_x_41:
        /* <DEDUP_REMOVED lines=10> */
.L_x_44:
[----:B------:R-:W-:Y:S05]  /*1e30*/  BSYNC B0 ;  /* 0x0000000000007941 */ /* 0x000fea0003800000 */
.L_x_43:
        /* <DEDUP_REMOVED lines=10> */
.L_x_46:
[----:B------:R-:W-:Y:S05]  /*1ee0*/  BSYNC B0 ;  /* 0x0000000000007941 */ /* 0x000fea0003800000 */
.L_x_45:
        /* <DEDUP_REMOVED lines=9> */
.L_x_48:
[----:B------:R-:W-:Y:S05]  /*1f80*/  BSYNC B0 ;  /* 0x0000000000007941 */ /* 0x000fea0003800000 */
.L_x_47:
        /* <DEDUP_REMOVED lines=9> */
.L_x_50:
[----:B------:R-:W-:Y:S05]  /*2020*/  BSYNC B0 ;  /* 0x0000000000007941 */ /* 0x000fea0003800000 */
.L_x_49:
        /* <DEDUP_REMOVED lines=10> */
.L_x_52:
[----:B------:R-:W-:Y:S05]  /*20d0*/  BSYNC B0 ;  /* 0x0000000000007941 */ /* 0x000fea0003800000 */
.L_x_51:
        /* <DEDUP_REMOVED lines=10> */
.L_x_54:
[----:B------:R-:W-:Y:S05]  /*2180*/  BSYNC B0 ;  /* 0x0000000000007941 */ /* 0x000fea0003800000 */
.L_x_53:
        /* <DEDUP_REMOVED lines=9> */
.L_x_56:
[----:B------:R-:W-:Y:S05]  /*2220*/  BSYNC B0 ;  /* 0x0000000000007941 */ /* 0x000fea0003800000 */
.L_x_55:
        /* <DEDUP_REMOVED lines=9> */
.L_x_58:
[----:B------:R-:W-:Y:S05]  /*22c0*/  BSYNC B0 ;  /* 0x0000000000007941 */ /* 0x000fea0003800000 */
.L_x_57:
        /* <DEDUP_REMOVED lines=10> */
.L_x_60:
[----:B------:R-:W-:Y:S05]  /*2370*/  BSYNC B0 ;  /* 0x0000000000007941 */ /* 0x000fea0003800000 */
.L_x_59:
        /* <DEDUP_REMOVED lines=10> */
.L_x_62:
[----:B------:R-:W-:Y:S05]  /*2420*/  BSYNC B0 ;  /* 0x0000000000007941 */ /* 0x000fea0003800000 */
.L_x_61:
        /* <DEDUP_REMOVED lines=9> */
.L_x_64:
[----:B------:R-:W-:Y:S05]  /*24c0*/  BSYNC B0 ;  /* 0x0000000000007941 */ /* 0x000fea0003800000 */
.L_x_63:
        /* <DEDUP_REMOVED lines=9> */
.L_x_66:
[----:B------:R-:W-:Y:S05]  /*2560*/  BSYNC B0 ;  /* 0x0000000000007941 */ /* 0x000fea0003800000 */
.L_x_65:
        /* <DEDUP_REMOVED lines=10> */
.L_x_68:
[----:B------:R-:W-:Y:S05]  /*2610*/  BSYNC B0 ;  /* 0x0000000000007941 */ /* 0x000fea0003800000 */
.L_x_67:
        /* <DEDUP_REMOVED lines=10> */
.L_x_70:
[----:B------:R-:W-:Y:S05]  /*26c0*/  BSYNC B0 ;  /* 0x0000000000007941 */ /* 0x000fea0003800000 */
.L_x_69:
        /* <DEDUP_REMOVED lines=9> */
.L_x_72:
[----:B------:R-:W-:Y:S05]  /*2760*/  BSYNC B0 ;  /* 0x0000000000007941 */ /* 0x000fea0003800000 */
.L_x_71:
        /* <DEDUP_REMOVED lines=9> */
.L_x_74:
[----:B------:R-:W-:Y:S05]  /*2800*/  BSYNC B0 ;  /* 0x0000000000007941 */ /* 0x000fea0003800000 */
.L_x_73:
        /* <DEDUP_REMOVED lines=10> */
.L_x_76:
[----:B------:R-:W-:Y:S05]  /*28b0*/  BSYNC B0 ;  /* 0x0000000000007941 */ /* 0x000fea0003800000 */
.L_x_75:
        /* <DEDUP_REMOVED lines=10> */
.L_x_78:
[----:B------:R-:W-:Y:S05]  /*2960*/  BSYNC B0 ;  /* 0x0000000000007941 */ /* 0x000fea0003800000 */
.L_x_77:
        /* <DEDUP_REMOVED lines=9> */
.L_x_80:
[----:B------:R-:W-:Y:S05]  /*2a00*/  BSYNC B0 ;  /* 0x0000000000007941 */ /* 0x000fea0003800000 */
.L_x_79:
        /* <DEDUP_REMOVED lines=9> */
.L_x_82:
[----:B------:R-:W-:Y:S05]  /*2aa0*/  BSYNC B0 ;  /* 0x0000000000007941 */ /* 0x000fea0003800000 */
.L_x_81:
        /* <DEDUP_REMOVED lines=10> */
.L_x_84:
[----:B------:R-:W-:Y:S05]  /*2b50*/  BSYNC B0 ;  /* 0x0000000000007941 */ /* 0x000fea0003800000 */
.L_x_83:
        /* <DEDUP_REMOVED lines=10> */
.L_x_86:
[----:B------:R-:W-:Y:S05]  /*2c00*/  BSYNC B0 ;  /* 0x0000000000007941 */ /* 0x000fea0003800000 */
.L_x_85:
        /* <DEDUP_REMOVED lines=9> */
.L_x_88:
[----:B------:R-:W-:Y:S05]  /*2ca0*/  BSYNC B0 ;  /* 0x0000000000007941 */ /* 0x000fea0003800000 */
.L_x_87:
        /* <DEDUP_REMOVED lines=9> */
.L_x_90:
[----:B------:R-:W-:Y:S05]  /*2d40*/  BSYNC B0 ;  /* 0x0000000000007941 */ /* 0x000fea0003800000 */
.L_x_89:
        /* <DEDUP_REMOVED lines=10> */
.L_x_92:
[----:B------:R-:W-:Y:S05]  /*2df0*/  BSYNC B0 ;  /* 0x0000000000007941 */ /* 0x000fea0003800000 */
.L_x_91:
        /* <DEDUP_REMOVED lines=10> */
.L_x_94:
[----:B------:R-:W-:Y:S05]  /*2ea0*/  BSYNC B0 ;  /* 0x0000000000007941 */ /* 0x000fea0003800000 */
.L_x_93:
        /* <DEDUP_REMOVED lines=9> */
.L_x_96:
[----:B------:R-:W-:Y:S05]  /*2f40*/  BSYNC B0 ;  /* 0x0000000000007941 */ /* 0x000fea0003800000 */
.L_x_95:
        /* <DEDUP_REMOVED lines=9> */
.L_x_98:
[----:B------:R-:W-:Y:S05]  /*2fe0*/  BSYNC B0 ;  /* 0x0000000000007941 */ /* 0x000fea0003800000 */
.L_x_97:
        /* <DEDUP_REMOVED lines=10> */
.L_x_100:
[----:B------:R-:W-:Y:S05]  /*3090*/  BSYNC B0 ;  /* 0x0000000000007941 */ /* 0x000fea0003800000 */
.L_x_99:
        /* <DEDUP_REMOVED lines=10> */
.L_x_102:
[----:B------:R-:W-:Y:S05]  /*3140*/  BSYNC B0 ;  /* 0x0000000000007941 */ /* 0x000fea0003800000 */
.L_x_101:
        /* <DEDUP_REMOVED lines=9> */
.L_x_104:
[----:B------:R-:W-:Y:S05]  /*31e0*/  BSYNC B0 ;  /* 0x0000000000007941 */ /* 0x000fea0003800000 */
.L_x_103:
        /* <DEDUP_REMOVED lines=9> */
.L_x_106:
[----:B------:R-:W-:Y:S05]  /*3280*/  BSYNC B0 ;  /* 0x0000000000007941 */ /* 0x000fea0003800000 */
.L_x_105:
        /* <DEDUP_REMOVED lines=10> */
.L_x_108:
[----:B------:R-:W-:Y:S05]  /*3330*/  BSYNC B0 ;  /* 0x0000000000007941 */ /* 0x000fea0003800000 */
.L_x_107:
        /* <DEDUP_REMOVED lines=10> */
.L_x_110:
[----:B------:R-:W-:Y:S05]  /*33e0*/  BSYNC B0 ;  /* 0x0000000000007941 */ /* 0x000fea0003800000 */
.L_x_109:
        /* <DEDUP_REMOVED lines=9> */
.L_x_112:
[----:B------:R-:W-:Y:S05]  /*3480*/  BSYNC B0 ;  /* 0x0000000000007941 */ /* 0x000fea0003800000 */
.L_x_111:
        /* <DEDUP_REMOVED lines=9> */
.L_x_114:
[----:B------:R-:W-:Y:S05]  /*3520*/  BSYNC B0 ;  /* 0x0000000000007941 */ /* 0x000fea0003800000 */
.L_x_113:
        /* <DEDUP_REMOVED lines=10> */
.L_x_116:
[----:B------:R-:W-:Y:S05]  /*35d0*/  BSYNC B0 ;  /* 0x0000000000007941 */ /* 0x000fea0003800000 */
.L_x_115:
        /* <DEDUP_REMOVED lines=10> */
.L_x_118:
[----:B------:R-:W-:Y:S05]  /*3680*/  BSYNC B0 ;  /* 0x0000000000007941 */ /* 0x000fea0003800000 */
.L_x_117:
        /* <DEDUP_REMOVED lines=9> */
.L_x_120:
[----:B------:R-:W-:Y:S05]  /*3720*/  BSYNC B0 ;  /* 0x0000000000007941 */ /* 0x000fea0003800000 */
.L_x_119:
        /* <DEDUP_REMOVED lines=9> */
.L_x_122:
[----:B------:R-:W-:Y:S05]  /*37c0*/  BSYNC B0 ;  /* 0x0000000000007941 */ /* 0x000fea0003800000 */
.L_x_121:
        /* <DEDUP_REMOVED lines=10> */
.L_x_124:
[----:B------:R-:W-:Y:S05]  /*3870*/  BSYNC B0 ;  /* 0x0000000000007941 */ /* 0x000fea0003800000 */
.L_x_123:
        /* <DEDUP_REMOVED lines=10> */
.L_x_126:
[----:B------:R-:W-:Y:S05]  /*3920*/  BSYNC B0 ;  /* 0x0000000000007941 */ /* 0x000fea0003800000 */
.L_x_125:
        /* <DEDUP_REMOVED lines=9> */
.L_x_128:
[----:B------:R-:W-:Y:S05]  /*39c0*/  BSYNC B0 ;  /* 0x0000000000007941 */ /* 0x000fea0003800000 */
.L_x_127:
        /* <DEDUP_REMOVED lines=9> */
.L_x_130:
[----:B------:R-:W-:Y:S05]  /*3a60*/  BSYNC B0 ;  /* 0x0000000000007941 */ /* 0x000fea0003800000 */
.L_x_129:
        /* <DEDUP_REMOVED lines=10> */
.L_x_132:
[----:B------:R-:W-:Y:S05]  /*3b10*/  BSYNC B0 ;  /* 0x0000000000007941 */ /* 0x000fea0003800000 */
.L_x_131:
        /* <DEDUP_REMOVED lines=10> */
.L_x_134:
[----:B------:R-:W-:Y:S05]  /*3bc0*/  BSYNC B0 ;  /* 0x0000000000007941 */ /* 0x000fea0003800000 */
.L_x_133:
        /* <DEDUP_REMOVED lines=9> */
.L_x_136:
[----:B------:R-:W-:Y:S05]  /*3c60*/  BSYNC B0 ;  /* 0x0000000000007941 */ /* 0x000fea0003800000 */
.L_x_135:
        /* <DEDUP_REMOVED lines=9> */
.L_x_138:
[----:B------:R-:W-:Y:S05]  /*3d00*/  BSYNC B0 ;  /* 0x0000000000007941 */ /* 0x000fea0003800000 */
.L_x_137:
        /* <DEDUP_REMOVED lines=10> */
.L_x_140:
[----:B------:R-:W-:Y:S05]  /*3db0*/  BSYNC B0 ;  /* 0x0000000000007941 */ /* 0x000fea0003800000 */
.L_x_139:
        /* <DEDUP_REMOVED lines=10> */
.L_x_142:
[----:B------:R-:W-:Y:S05]  /*3e60*/  BSYNC B0 ;  /* 0x0000000000007941 */ /* 0x000fea0003800000 */
.L_x_141:
        /* <DEDUP_REMOVED lines=9> */
.L_x_144:
[----:B------:R-:W-:Y:S05]  /*3f00*/  BSYNC B0 ;  /* 0x0000000000007941 */ /* 0x000fea0003800000 */
.L_x_143:
[----:B-----5:R-:W-:Y:S01]  /*3f10*/  LOP3.LUT R2, R17, 0xffffe000, RZ, 0xc0, !PT ;  /* 0xffffe00011027812 */ /* 0x020fe200078ec0ff */
[----:B01----:R-:W-:Y:S01]  /*3f20*/  @P0 IMAD.MOV.U32 R6, RZ, RZ, R12 ;  /* 0x000000ffff060224 */ /* 0x003fe200078e000c */
[----:B------:R-:W-:Y:S01]  /*3f30*/  ISETP.GT.AND P1, PT, R10, 0x8, P1 ;  /* 0x000000080a00780c */ /* 0x000fe20000f24270 */
[----:B------:R-:W-:Y:S02]  /*3f40*/  BSSY B0, `(.L_x_145) ;  /* 0x0000008000007945 */ /* 0x000fe40003800000 */
[----:B------:R-:W-:-:S04]  /*3f50*/  FMUL R7, R2, R3 ;  /* 0x0000000302077220 */ /* 0x000fc80000400000 */
[----:B--2---:R-:W-:Y:S01]  /*3f60*/  FFMA R9, R86, R0, R7 ;  /* 0x0000000056097223 */ /* 0x004fe20000000007 */
[----:B------:R-:W-:-:S04]  /*3f70*/  @P0 IMAD.MOV.U32 R7, RZ, RZ, R13 ;  /* 0x000000ffff070224 */ /* 0x000fc800078e000d */
[----:B------:R-:W-:-:S05]  /*3f80*/  F2FP.TF32.F32.PACK_B R9, R9 ;  /* 0x00000009ff09723e */ /* 0x000fca00024050ff */
[----:B------:R0:W-:Y:S01]  /*3f90*/  @P0 STG.E desc[UR12][R6.64+0x1e0], R9 ;  /* 0x0001e00906000986 */ /* 0x0001e2000c10190c */
[----:B------:R-:W-:Y:S05]  /*3fa0*/  @!P1 BRA `(.L_x_146) ;  /* 0x0000000000049947 */ /* 0x000fea0003800000 */
[----:B------:R1:W5:Y:S02]  /*3fb0*/  LDG.E.LTC128B R17, desc[UR12][R4.64+0x1e4] ;  /* 0x0001e40c04117981 */ /* 0x000364000c1e1920 */
.L_x_146:
[----:B------:R-:W-:Y:S05]  /*3fc0*/  BSYNC B0 ;  /* 0x0000000000007941 */ /* 0x000fea0003800000 */
.L_x_145:
[----:B-----5:R-:W-:-:S05]  /*3fd0*/  LOP3.LUT R2, R17, 0xffffe000, RZ, 0xc0, !PT ;  /* 0xffffe00011027812 */ /* 0x020fca00078ec0ff */
[----:B------:R-:W-:-:S04]  /*3fe0*/  FMUL R2, R2, R3 ;  /* 0x0000000302027220 */ /* 0x000fc80000400000 */
[----:B------:R-:W-:Y:S01]  /*3ff0*/  FFMA R2, R87, R0, R2 ;  /* 0x0000000057027223 */ /* 0x000fe20000000002 */
[----:B------:R-:W-:Y:S06]  /*4000*/  @!P1 EXIT ;  /* 0x000000000000994d */ /* 0x000fec0003800000 */
[----:B------:R-:W-:-:S05]  /*4010*/  F2FP.TF32.F32.PACK_B R3, R2 ;  /* 0x00000002ff03723e */ /* 0x000fca00024050ff */
[----:B------:R-:W-:Y:S01]  /*4020*/  STG.E desc[UR12][R12.64+0x1e4], R3 ;  /* 0x0001e4030c007986 */ /* 0x000fe2000c10190c */
[----:B------:R-:W-:Y:S05]  /*4030*/  EXIT ;  /* 0x000000000000794d */ /* 0x000fea0003800000 */
.L_x_22:
[----:B------:R-:W-:Y:S01]  /*4040*/  ULDC.64 UR4, c[0x0][0x5c8] ;  /* 0x0001720000047ab9 */ /* 0x000fe20000000a00 */
[-C--:B------:R-:W-:Y:S01]  /*4050*/  FMUL R3, R24, R0.reuse ;  /* 0x0000000018037220 */ /* 0x080fe20000400000 */
[----:B------:R-:W-:Y:S01]  /*4060*/  LEA R4, P1, R12, UR4, 0x2 ;  /* 0x000000040c047c11 */ /* 0x000fe2000f8210ff */
[-C--:B------:R-:W-:Y:S01]  /*4070*/  FMUL R25, R25, R0.reuse ;  /* 0x0000000019197220 */ /* 0x080fe20000400000 */
[----:B------:R-:W-:Y:S01]  /*4080*/  ISETP.GT.AND P2, PT, R2, 0x1, PT ;  /* 0x000000010200780c */ /* 0x000fe20003f44270 */
[-C--:B------:R-:W-:Y:S01]  /*4090*/  FMUL R9, R26, R0.reuse ;  /* 0x000000001a097220 */ /* 0x080fe20000400000 */
[----:B------:R-:W-:Y:S01]  /*40a0*/  F2FP.TF32.F32.PACK_B R3, R3 ;  /* 0x00000003ff03723e */ /* 0x000fe200024050ff */
[-C--:B------:R-:W-:Y:S01]  /*40b0*/  FMUL R27, R27, R0.reuse ;  /* 0x000000001b1b7220 */ /* 0x080fe20000400000 */
[----:B------:R-:W-:Y:S01]  /*40c0*/  LEA.HI.X R5, R12, UR5, R19, 0x2, P1 ;  /* 0x000000050c057c11 */ /* 0x000fe200088f1413 */
[-C--:B------:R-:W-:Y:S01]  /*40d0*/  FMUL R29, R29, R0.reuse ;  /* 0x000000001d1d7220 */ /* 0x080fe20000400000 */
[C---:B------:R-:W-:Y:S01]  /*40e0*/  ISETP.GT.AND P4, PT, R10.reuse, RZ, P2 ;  /* 0x000000ff0a00720c */ /* 0x040fe20001784270 */
[-C--:B------:R-:W-:Y:S01]  /*40f0*/  FMUL R31, R31, R0.reuse ;  /* 0x000000001f1f7220 */ /* 0x080fe20000400000 */
[----:B------:R-:W-:Y:S01]  /*4100*/  ISETP.GT.AND P1, PT, R10, 0x8, P0 ;  /* 0x000000080a00780c */ /* 0x000fe20000724270 */
[----:B------:R0:W-:Y:S01]  /*4110*/  @P3 STG.E desc[UR12][R4.64], R3 ;  /* 0x0000000304003986 */ /* 0x0001e2000c10190c */
[C---:B------:R-:W-:Y:S01]  /*4120*/  SHF.L.U64.HI R11, R16.reuse, 0x2, R11 ;  /* 0x00000002100b7819 */ /* 0x040fe2000001020b */
[----:B------:R-:W-:Y:S01]  /*4130*/  FMUL R33, R33, R0 ;  /* 0x0000000021217220 */ /* 0x000fe20000400000 */
[----:B------:R-:W-:Y:S01]  /*4140*/  LEA R6, P3, R16, R4, 0x2 ;  /* 0x0000000410067211 */ /* 0x000fe200078610ff */
[-C--:B------:R-:W-:Y:S01]  /*4150*/  FMUL R35, R35, R0.reuse ;  /* 0x0000000023237220 */ /* 0x080fe20000400000 */
[----:B------:R-:W-:Y:S01]  /*4160*/  ISETP.GT.AND P2, PT, R10, 0x8, P2 ;  /* 0x000000080a00780c */ /* 0x000fe20001744270 */
[-C--:B------:R-:W-:Y:S01]  /*4170*/  FMUL R37, R37, R0.reuse ;  /* 0x0000000025257220 */ /* 0x080fe20000400000 */
[----:B------:R-:W-:Y:S01]  /*4180*/  F2FP.TF32.F32.PACK_B R25, R25 ;  /* 0x00000019ff19723e */ /* 0x000fe200024050ff */
[----:B------:R-:W-:Y:S01]  /*4190*/  IMAD.X R7, R11, 0x1, R5, P3 ;  /* 0x000000010b077824 */ /* 0x000fe200018e0605 */
[----:B------:R-:W-:Y:S01]  /*41a0*/  F2FP.TF32.F32.PACK_B R9, R9 ;  /* 0x00000009ff09723e */ /* 0x000fe200024050ff */
[-C--:B------:R-:W-:Y:S01]  /*41b0*/  FMUL R11, R30, R0.reuse ;  /* 0x000000001e0b7220 */ /* 0x080fe20000400000 */
[C---:B------:R-:W-:Y:S01]  /*41c0*/  ISETP.GT.AND P0, PT, R2.reuse, 0x8, PT ;  /* 0x000000080200780c */ /* 0x040fe20003f04270 */
[----:B------:R-:W-:Y:S01]  /*41d0*/  @P4 STG.E desc[UR12][R4.64+0x4], R25 ;  /* 0x0000041904004986 */ /* 0x000fe2000c10190c */
[----:B------:R-:W-:Y:S01]  /*41e0*/  ISETP.GT.AND P3, PT, R2, 0x9, PT ;  /* 0x000000090200780c */ /* 0x000fe20003f64270 */
[-C--:B0-----:R-:W-:Y:S01]  /*41f0*/  FMUL R3, R28, R0.reuse ;  /* 0x000000001c037220 */ /* 0x081fe20000400000 */
[C---:B------:R-:W-:Y:S01]  /*4200*/  ISETP.GT.AND P4, PT, R10.reuse, RZ, P0 ;  /* 0x000000ff0a00720c */ /* 0x040fe20000784270 */
[----:B------:R0:W-:Y:S01]  /*4210*/  @P1 STG.E desc[UR12][R6.64], R9 ;  /* 0x0000000906001986 */ /* 0x0001e2000c10190c */
[----:B------:R-:W-:Y:S01]  /*4220*/  F2FP.TF32.F32.PACK_B R27, R27 ;  /* 0x0000001bff1b723e */ /* 0x000fe200024050ff */
[-C--:B------:R-:W-:Y:S01]  /*4230*/  FMUL R39, R39, R0.reuse ;  /* 0x0000000027277220 */ /* 0x080fe20000400000 */
[C---:B------:R-:W-:Y:S01]  /*4240*/  ISETP.GT.AND P1, PT, R10.reuse, RZ, P3 ;  /* 0x000000ff0a00720c */ /* 0x040fe20001f24270 */
[-C--:B------:R-:W-:Y:S01]  /*4250*/  FMUL R41, R41, R0.reuse ;  /* 0x0000000029297220 */ /* 0x080fe20000400000 */
[----:B------:R-:W-:Y:S01]  /*4260*/  F2FP.TF32.F32.PACK_B R3, R3 ;  /* 0x00000003ff03723e */ /* 0x000fe200024050ff */
[----:B------:R-:W-:Y:S01]  /*4270*/  @P2 STG.E desc[UR12][R6.64+0x4], R27 ;  /* 0x0000041b06002986 */ /* 0x000fe2000c10190c */
[----:B------:R-:W-:Y:S01]  /*4280*/  ISETP.GT.AND P2, PT, R10, 0x8, P0 ;  /* 0x000000080a00780c */ /* 0x000fe20000744270 */
[-C--:B------:R-:W-:Y:S01]  /*4290*/  FMUL R43, R43, R0.reuse ;  /* 0x000000002b2b7220 */ /* 0x080fe20000400000 */
[----:B------:R-:W-:Y:S01]  /*42a0*/  ISETP.GT.AND P0, PT, R2, 0x10, PT ;  /* 0x000000100200780c */ /* 0x000fe20003f04270 */
[-C--:B------:R-:W-:Y:S01]  /*42b0*/  FMUL R45, R45, R0.reuse ;  /* 0x000000002d2d7220 */ /* 0x080fe20000400000 */
[----:B------:R-:W-:Y:S01]  /*42c0*/  F2FP.TF32.F32.PACK_B R29, R29 ;  /* 0x0000001dff1d723e */ /* 0x000fe200024050ff */
[----:B------:R1:W-:Y:S01]  /*42d0*/  @P4 STG.E desc[UR12][R4.64+0x20], R3 ;  /* 0x0000200304004986 */ /* 0x0003e2000c10190c */
[----:B------:R-:W-:Y:S01]  /*42e0*/  ISETP.GT.AND P3, PT, R10, 0x8, P3 ;  /* 0x000000080a00780c */ /* 0x000fe20001f64270 */
[-C--:B0-----:R-:W-:Y:S01]  /*42f0*/  FMUL R9, R34, R0.reuse ;  /* 0x0000000022097220 */ /* 0x081fe20000400000 */
[----:B------:R-:W-:Y:S01]  /*4300*/  ISETP.GT.AND P5, PT, R10, RZ, P0 ;  /* 0x000000ff0a00720c */ /* 0x000fe200007a4270 */
[----:B------:R-:W-:Y:S01]  /*4310*/  @P1 STG.E desc[UR12][R4.64+0x24], R29 ;  /* 0x0000241d04001986 */ /* 0x000fe2000c10190c */
[----:B------:R-:W-:Y:S01]  /*4320*/  F2FP.TF32.F32.PACK_B R11, R11 ;  /* 0x0000000bff0b723e */ /* 0x000fe200024050ff */
[-C--:B------:R-:W-:Y:S01]  /*4330*/  FMUL R47, R47, R0.reuse ;  /* 0x000000002f2f7220 */ /* 0x080fe20000400000 */
[----:B------:R-:W-:Y:S01]  /*4340*/  ISETP.GT.AND P1, PT, R2, 0x11, PT ;  /* 0x000000110200780c */ /* 0x000fe20003f24270 */
[-C--:B------:R-:W-:Y:S01]  /*4350*/  FMUL R49, R49, R0.reuse ;  /* 0x0000000031317220 */ /* 0x080fe20000400000 */
[----:B------:R-:W-:Y:S01]  /*4360*/  F2FP.TF32.F32.PACK_B R31, R31 ;  /* 0x0000001fff1f723e */ /* 0x000fe200024050ff */
[----:B------:R0:W-:Y:S01]  /*4370*/  @P2 STG.E desc[UR12][R6.64+0x20], R11 ;  /* 0x0000200b06002986 */ /* 0x0001e2000c10190c */
[----:B------:R-:W-:Y:S01]  /*4380*/  ISETP.GT.AND P4, PT, R10, RZ, P1 ;  /* 0x000000ff0a00720c */ /* 0x000fe20000f84270 */
[-C--:B-1----:R-:W-:Y:S01]  /*4390*/  FMUL R3, R32, R0.reuse ;  /* 0x0000000020037220 */ /* 0x082fe20000400000 */
[----:B------:R-:W-:Y:S01]  /*43a0*/  ISETP.GT.AND P2, PT, R10, 0x8, P0 ;  /* 0x000000080a00780c */ /* 0x000fe20000744270 */
[----:B------:R-:W-:Y:S01]  /*43b0*/  @P3 STG.E desc[UR12][R6.64+0x24], R31 ;  /* 0x0000241f06003986 */ /* 0x000fe2000c10190c */
[----:B------:R-:W-:Y:S01]  /*43c0*/  ISETP.GT.AND P0, PT, R2, 0x18, PT ;  /* 0x000000180200780c */ /* 0x000fe20003f04270 */
[-C--:B------:R-:W-:Y:S01]  /*43d0*/  FMUL R51, R51, R0.reuse ;  /* 0x0000000033337220 */ /* 0x080fe20000400000 */
[----:B------:R-:W-:Y:S01]  /*43e0*/  F2FP.TF32.F32.PACK_B R3, R3 ;  /* 0x00000003ff03723e */ /* 0x000fe200024050ff */
[-C--:B------:R-:W-:Y:S01]  /*43f0*/  FMUL R53, R53, R0.reuse ;  /* 0x0000000035357220 */ /* 0x080fe20000400000 */
[C---:B------:R-:W-:Y:S01]  /*4400*/  ISETP.GT.AND P3, PT, R10.reuse, 0x8, P1 ;  /* 0x000000080a00780c */ /* 0x040fe20000f64270 */
[-C--:B------:R-:W-:Y:S01]  /*4410*/  FMUL R55, R55, R0.reuse ;  /* 0x0000000037377220 */ /* 0x080fe20000400000 */
[----:B------:R-:W-:Y:S01]  /*4420*/  F2FP.TF32.F32.PACK_B R33, R33 ;  /* 0x00000021ff21723e */ /* 0x000fe200024050ff */
[----:B------:R1:W-:Y:S01]  /*4430*/  @P5 STG.E desc[UR12][R4.64+0x40], R3 ;  /* 0x0000400304005986 */ /* 0x0003e2000c10190c */
[----:B------:R-:W-:Y:S01]  /*4440*/  ISETP.GT.AND P5, PT, R10, RZ, P0 ;  /* 0x000000ff0a00720c */ /* 0x000fe200007a4270 */
[-C--:B0-----:R-:W-:Y:S01]  /*4450*/  FMUL R11, R38, R0.reuse ;  /* 0x00000000260b7220 */ /* 0x081fe20000400000 */
[----:B------:R-:W-:Y:S01]  /*4460*/  F2FP.TF32.F32.PACK_B R9, R9 ;  /* 0x00000009ff09723e */ /* 0x000fe200024050ff */
[----:B------:R-:W-:Y:S01]  /*4470*/  @P4 STG.E desc[UR12][R4.64+0x44], R33 ;  /* 0x0000442104004986 */ /* 0x000fe2000c10190c */
[----:B------:R-:W-:Y:S01]  /*4480*/  ISETP.GT.AND P1, PT, R2, 0x19, PT ;  /* 0x000000190200780c */ /* 0x000fe20003f24270 */
[-C--:B------:R-:W-:Y:S01]  /*4490*/  FMUL R57, R57, R0.reuse ;  /* 0x0000000039397220 */ /* 0x080fe20000400000 */
[----:B------:R-:W-:Y:S01]  /*44a0*/  F2FP.TF32.F32.PACK_B R35, R35 ;  /* 0x00000023ff23723e */ /* 0x000fe200024050ff */
[----:B------:R0:W-:Y:S01]  /*44b0*/  @P2 STG.E desc[UR12][R6.64+0x40], R9 ;  /* 0x0000400906002986 */ /* 0x0001e2000c10190c */
[C---:B------:R-:W-:Y:S01]  /*44c0*/  ISETP.GT.AND P4, PT, R10.reuse, RZ, P1 ;  /* 0x000000ff0a00720c */ /* 0x040fe20000f84270 */
[-C--:B------:R-:W-:Y:S01]  /*44d0*/  FMUL R59, R59, R0.reuse ;  /* 0x000000003b3b7220 */ /* 0x080fe20000400000 */
[----:B------:R-:W-:Y:S01]  /*44e0*/  ISETP.GT.AND P2, PT, R10, 0x8, P0 ;  /* 0x000000080a00780c */ /* 0x000fe20000744270 */
[-C--:B-1----:R-:W-:Y:S01]  /*44f0*/  FMUL R3, R36, R0.reuse ;  /* 0x0000000024037220 */ /* 0x082fe20000400000 */
[----:B------:R-:W-:Y:S01]  /*4500*/  ISETP.GT.AND P0, PT, R2, 0x20, PT ;  /* 0x000000200200780c */ /* 0x000fe20003f04270 */
[----:B------:R-:W-:Y:S01]  /*4510*/  @P3 STG.E desc[UR12][R6.64+0x44], R35 ;  /* 0x0000442306003986 */ /* 0x000fe2000c10190c */
[----:B------:R-:W-:Y:S01]  /*4520*/  ISETP.GT.AND P3, PT, R10, 0x8, P1 ;  /* 0x000000080a00780c */ /* 0x000fe20000f64270 */
[-C--:B------:R-:W-:Y:S01]  /*4530*/  FMUL R61, R61, R0.reuse ;  /* 0x000000003d3d7220 */ /* 0x080fe20000400000 */
[----:B------:R-:W-:Y:S01]  /*4540*/  F2FP.TF32.F32.PACK_B R3, R3 ;  /* 0x00000003ff03723e */ /* 0x000fe200024050ff */
[-C--:B------:R-:W-:Y:S01]  /*4550*/  FMUL R63, R63, R0.reuse ;  /* 0x000000003f3f7220 */ /* 0x080fe20000400000 */
[----:B------:R-:W-:Y:S01]  /*4560*/  F2FP.TF32.F32.PACK_B R37, R37 ;  /* 0x00000025ff25723e */ /* 0x000fe200024050ff */
[-C--:B0-----:R-:W-:Y:S01]  /*4570*/  FMUL R9, R42, R0.reuse ;  /* 0x000000002a097220 */ /* 0x081fe20000400000 */
[----:B------:R-:W-:Y:S01]  /*4580*/  F2FP.TF32.F32.PACK_B R11, R11 ;  /* 0x0000000bff0b723e */ /* 0x000fe200024050ff */
[----:B------:R0:W-:Y:S01]  /*4590*/  @P5 STG.E desc[UR12][R4.64+0x60], R3 ;  /* 0x0000600304005986 */ /* 0x0001e2000c10190c */
[----:B------:R-:W-:Y:S01]  /*45a0*/  ISETP.GT.AND P5, PT, R10, RZ, P0 ;  /* 0x000000ff0a00720c */ /* 0x000fe200007a4270 */
[-C--:B------:R-:W-:Y:S01]  /*45b0*/  FMUL R65, R65, R0.reuse ;  /* 0x0000000041417220 */ /* 0x080fe20000400000 */
[----:B------:R-:W-:Y:S01]  /*45c0*/  ISETP.GT.AND P1, PT, R2, 0x21, PT ;  /* 0x000000210200780c */ /* 0x000fe20003f24270 */
[----:B------:R-:W-:Y:S01]  /*45d0*/  @P4 STG.E desc[UR12][R4.64+0x64], R37 ;  /* 0x0000642504004986 */ /* 0x000fe2000c10190c */
[----:B------:R-:W-:Y:S01]  /*45e0*/  F2FP.TF32.F32.PACK_B R39, R39 ;  /* 0x00000027ff27723e */ /* 0x000fe200024050ff */
[-C--:B------:R-:W-:Y:S01]  /*45f0*/  FMUL R67, R67, R0.reuse ;  /* 0x0000000043437220 */ /* 0x080fe20000400000 */
[C---:B------:R-:W-:Y:S01]  /*4600*/  ISETP.GT.AND P4, PT, R10.reuse, RZ, P1 ;  /* 0x000000ff0a00720c */ /* 0x040fe20000f84270 */
[----:B------:R1:W-:Y:S01]  /*4610*/  @P2 STG.E desc[UR12][R6.64+0x60], R11 ;  /* 0x0000600b06002986 */ /* 0x0003e2000c10190c */
[----:B------:R-:W-:Y:S01]  /*4620*/  ISETP.GT.AND P2, PT, R10, 0x8, P0 ;  /* 0x000000080a00780c */ /* 0x000fe20000744270 */
[-C--:B------:R-:W-:Y:S01]  /*4630*/  FMUL R69, R69, R0.reuse ;  /* 0x0000000045457220 */ /* 0x080fe20000400000 */
[----:B------:R-:W-:Y:S01]  /*4640*/  ISETP.GT.AND P0, PT, R2, 0x28, PT ;  /* 0x000000280200780c */ /* 0x000fe20003f04270 */
[-C--:B0-----:R-:W-:Y:S01]  /*4650*/  FMUL R3, R40, R0.reuse ;  /* 0x0000000028037220 */ /* 0x081fe20000400000 */
[----:B------:R-:W-:Y:S01]  /*4660*/  @P3 STG.E desc[UR12][R6.64+0x64], R39 ;  /* 0x0000642706003986 */ /* 0x000fe2000c10190c */
[----:B------:R-:W-:Y:S01]  /*4670*/  ISETP.GT.AND P3, PT, R10, 0x8, P1 ;  /* 0x000000080a00780c */ /* 0x000fe20000f64270 */
[-C--:B------:R-:W-:Y:S01]  /*4680*/  FMUL R71, R71, R0.reuse ;  /* 0x0000000047477220 */ /* 0x080fe20000400000 */
[----:B------:R-:W-:Y:S01]  /*4690*/  F2FP.TF32.F32.PACK_B R41, R41 ;  /* 0x00000029ff29723e */ /* 0x000fe200024050ff */
[-C--:B------:R-:W-:Y:S01]  /*46a0*/  FMUL R73, R73, R0.reuse ;  /* 0x0000000049497220 */ /* 0x080fe20000400000 */
[----:B------:R-:W-:Y:S01]  /*46b0*/  F2FP.TF32.F32.PACK_B R3, R3 ;  /* 0x00000003ff03723e */ /* 0x000fe200024050ff */
[-C--:B------:R-:W-:Y:S01]  /*46c0*/  FMUL R75, R75, R0.reuse ;  /* 0x000000004b4b7220 */ /* 0x080fe20000400000 */
[----:B------:R-:W-:Y:S01]  /*46d0*/  F2FP.TF32.F32.PACK_B R9, R9 ;  /* 0x00000009ff09723e */ /* 0x000fe200024050ff */
[-C--:B-1----:R-:W-:Y:S01]  /*46e0*/  FMUL R11, R46, R0.reuse ;  /* 0x000000002e0b7220 */ /* 0x082fe20000400000 */
[----:B------:R-:W-:Y:S01]  /*46f0*/  ISETP.GT.AND P1, PT, R2, 0x29, PT ;  /* 0x000000290200780c */ /* 0x000fe20003f24270 */
[----:B------:R0:W-:Y:S01]  /*4700*/  @P5 STG.E desc[UR12][R4.64+0x80], R3 ;  /* 0x0000800304005986 */ /* 0x0001e2000c10190c */
[C---:B------:R-:W-:Y:S01]  /*4710*/  ISETP.GT.AND P5, PT, R10.reuse, RZ, P0 ;  /* 0x000000ff0a00720c */ /* 0x040fe200007a4270 */
[-C--:B------:R-:W-:Y:S01]  /*4720*/  FMUL R77, R77, R0.reuse ;  /* 0x000000004d4d7220 */ /* 0x080fe20000400000 */
[----:B------:R-:W-:Y:S01]  /*4730*/  F2FP.TF32.F32.PACK_B R43, R43 ;  /* 0x0000002bff2b723e */ /* 0x000fe200024050ff */
[----:B------:R-:W-:Y:S01]  /*4740*/  @P4 STG.E desc[UR12][R4.64+0x84], R41 ;  /* 0x0000842904004986 */ /* 0x000fe2000c10190c */
[C---:B------:R-:W-:Y:S01]  /*4750*/  ISETP.GT.AND P4, PT, R10.reuse, RZ, P1 ;  /* 0x000000ff0a00720c */ /* 0x040fe20000f84270 */
[-C--:B------:R-:W-:Y:S01]  /*4760*/  FMUL R79, R79, R0.reuse ;  /* 0x000000004f4f7220 */ /* 0x080fe20000400000 */
[----:B------:R-:W-:Y:S01]  /*4770*/  F2FP.TF32.F32.PACK_B R45, R45 ;  /* 0x0000002dff2d723e */ /* 0x000fe200024050ff */
        /* <DEDUP_REMOVED lines=12> */
[----:B------:R-:W-:Y:S01]  /*4840*/  ISETP.GT.AND P1, PT, R2, 0x31, PT ;  /* 0x000000310200780c */ /* 0x000fe20003f24270 */
[-C--:B-1----:R-:W-:Y:S01]  /*4850*/  FMUL R9, R50, R0.reuse ;  /* 0x0000000032097220 */ /* 0x082fe20000400000 */
[----:B------:R-:W-:Y:S01]  /*4860*/  F2FP.TF32.F32.PACK_B R47, R47 ;  /* 0x0000002fff2f723e */ /* 0x000fe200024050ff */
[----:B------:R0:W-:Y:S01]  /*4870*/  @P5 STG.E desc[UR12][R4.64+0xa0], R3 ;  /* 0x0000a00304005986 */ /* 0x0001e2000c10190c */
[C---:B------:R-:W-:Y:S01]  /*4880*/  ISETP.GT.AND P5, PT, R10.reuse, RZ, P0 ;  /* 0x000000ff0a00720c */ /* 0x040fe200007a4270 */
[-C--:B------:R-:W-:Y:S01]  /*4890*/  FMUL R85, R85, R0.reuse ;  /* 0x0000000055557220 */ /* 0x080fe20000400000 */
[----:B------:R-:W-:Y:S01]  /*48a0*/  F2FP.TF32.F32.PACK_B R49, R49 ;  /* 0x00000031ff31723e */ /* 0x000fe200024050ff */
[----:B------:R-:W-:Y:S01]  /*48b0*/  @P4 STG.E desc[UR12][R4.64+0xa4], R45 ;  /* 0x0000a42d04004986 */ /* 0x000fe2000c10190c */
[----:B------:R-:W-:Y:S01]  /*48c0*/  ISETP.GT.AND P4, PT, R10, RZ, P1 ;  /* 0x000000ff0a00720c */ /* 0x000fe20000f84270 */
[----:B------:R-:W-:Y:S01]  /*48d0*/  FMUL R17, R86, R0 ;  /* 0x0000000056117220 */ /* 0x000fe20000400000 */
[----:B------:R-:W-:Y:S01]  /*48e0*/  F2FP.TF32.F32.PACK_B R9, R9 ;  /* 0x00000009ff09723e */ /* 0x000fe200024050ff */
[----:B------:R1:W-:Y:S01]  /*48f0*/  @P2 STG.E desc[UR12][R6.64+0xa0], R11 ;  /* 0x0000a00b06002986 */ /* 0x0003e2000c10190c */
[----:B------:R-:W-:-:S02]  /*4900*/  ISETP.GT.AND P2, PT, R10, 0x8, P0 ;  /* 0x000000080a00780c */ /* 0x000fc40000744270 */
[----:B------:R-:W-:Y:S01]  /*4910*/  ISETP.GT.AND P0, PT, R2, 0x38, PT ;  /* 0x000000380200780c */ /* 0x000fe20003f04270 */
[-C--:B0-----:R-:W-:Y:S01]  /*4920*/  FMUL R3, R48, R0.reuse ;  /* 0x0000000030037220 */ /* 0x081fe20000400000 */
[----:B------:R-:W-:Y:S01]  /*4930*/  @P3 STG.E desc[UR12][R6.64+0xa4], R47 ;  /* 0x0000a42f06003986 */ /* 0x000fe2000c10190c */
[----:B------:R-:W-:Y:S02]  /*4940*/  ISETP.GT.AND P3, PT, R10, 0x8, P1 ;  /* 0x000000080a00780c */ /* 0x000fe40000f64270 */
[----:B------:R-:W-:Y:S02]  /*4950*/  ISETP.GT.AND P1, PT, R2, 0x39, PT ;  /* 0x000000390200780c */ /* 0x000fe40003f24270 */
[----:B------:R-:W-:Y:S02]  /*4960*/  F2FP.TF32.F32.PACK_B R3, R3 ;  /* 0x00000003ff03723e */ /* 0x000fe400024050ff */
[----:B------:R-:W-:Y:S01]  /*4970*/  F2FP.TF32.F32.PACK_B R51, R51 ;  /* 0x00000033ff33723e */ /* 0x000fe200024050ff */
[----:B-1----:R-:W-:Y:S01]  /*4980*/  FMUL R11, R54, R0 ;  /* 0x00000000360b7220 */ /* 0x002fe20000400000 */
[----:B------:R-:W-:Y:S01]  /*4990*/  F2FP.TF32.F32.PACK_B R53, R53 ;  /* 0x00000035ff35723e */ /* 0x000fe200024050ff */
[----:B------:R0:W-:Y:S01]  /*49a0*/  @P5 STG.E desc[UR12][R4.64+0xc0], R3 ;  /* 0x0000c00304005986 */ /* 0x0001e2000c10190c */
[----:B------:R-:W-:-:S02]  /*49b0*/  ISETP.GT.AND P5, PT, R10, RZ, P0 ;  /* 0x000000ff0a00720c */ /* 0x000fc400007a4270 */
[----:B------:R-:W-:Y:S01]  /*49c0*/  F2FP.TF32.F32.PACK_B R11, R11 ;  /* 0x0000000bff0b723e */ /* 0x000fe200024050ff */
[----:B------:R-:W-:Y:S01]  /*49d0*/  @P4 STG.E desc[UR12][R4.64+0xc4], R49 ;  /* 0x0000c43104004986 */ /* 0x000fe2000c10190c */
[C---:B------:R-:W-:Y:S02]  /*49e0*/  ISETP.GT.AND P4, PT, R10.reuse, RZ, P1 ;  /* 0x000000ff0a00720c */ /* 0x040fe40000f84270 */
[----:B------:R-:W-:Y:S01]  /*49f0*/  F2FP.TF32.F32.PACK_B R55, R55 ;  /* 0x00000037ff37723e */ /* 0x000fe200024050ff */
[----:B------:R1:W-:Y:S01]  /*4a00*/  @P2 STG.E desc[UR12][R6.64+0xc0], R9 ;  /* 0x0000c00906002986 */ /* 0x0003e2000c10190c */
[----:B------:R-:W-:Y:S02]  /*4a10*/  ISETP.GT.AND P2, PT, R10, 0x8, P0 ;  /* 0x000000080a00780c */ /* 0x000fe40000744270 */
[----:B------:R-:W-:Y:S01]  /*4a20*/  ISETP.GT.AND P0, PT, R2, 0x40, PT ;  /* 0x000000400200780c */ /* 0x000fe20003f04270 */
[----:B0-----:R-:W-:Y:S01]  /*4a30*/  FMUL R3, R52, R0 ;  /* 0x0000000034037220 */ /* 0x001fe20000400000 */
[----:B------:R-:W-:Y:S01]  /*4a40*/  @P3 STG.E desc[UR12][R6.64+0xc4], R51 ;  /* 0x0000c43306003986 */ /* 0x000fe2000c10190c */
[----:B------:R-:W-:-:S02]  /*4a50*/  ISETP.GT.AND P3, PT, R10, 0x8, P1 ;  /* 0x000000080a00780c */ /* 0x000fc40000f64270 */
[----:B------:R-:W-:Y:S02]  /*4a60*/  ISETP.GT.AND P1, PT, R2, 0x41, PT ;  /* 0x000000410200780c */ /* 0x000fe40003f24270 */
[----:B------:R-:W-:Y:S01]  /*4a70*/  F2FP.TF32.F32.PACK_B R3, R3 ;  /* 0x00000003ff03723e */ /* 0x000fe200024050ff */
[----:B-1----:R-:W-:Y:S01]  /*4a80*/  FMUL R9, R58, R0 ;  /* 0x000000003a097220 */ /* 0x002fe20000400000 */
[----:B------:R-:W-:-:S03]  /*4a90*/  F2FP.TF32.F32.PACK_B R57, R57 ;  /* 0x00000039ff39723e */ /* 0x000fc600024050ff */
[----:B------:R0:W-:Y:S01]  /*4aa0*/  @P5 STG.E desc[UR12][R4.64+0xe0], R3 ;  /* 0x0000e00304005986 */ /* 0x0001e2000c10190c */
[C---:B------:R-:W-:Y:S02]  /*4ab0*/  ISETP.GT.AND P5, PT, R10.reuse, RZ, P0 ;  /* 0x000000ff0a00720c */ /* 0x040fe400007a4270 */
        /* <DEDUP_REMOVED lines=64> */
[----:B------:R-:W-:Y:S01]  /*4ec0*/  ISETP.GT.AND P0, PT, R10, 0x8, P0 ;  /* 0x000000080a00780c */ /* 0x000fe20000704270 */
[----:B------:R-:W-:Y:S01]  /*4ed0*/  @P4 STG.E desc[UR12][R4.64+0x164], R69 ;  /* 0x0001644504004986 */ /* 0x000fe2000c10190c */
[----:B------:R-:W-:Y:S02]  /*4ee0*/  ISETP.GT.AND P4, PT, R2, 0x69, PT ;  /* 0x000000690200780c */ /* 0x000fe40003f84270 */
[----:B------:R-:W-:Y:S01]  /*4ef0*/  F2FP.TF32.F32.PACK_B R9, R9 ;  /* 0x00000009ff09723e */ /* 0x000fe200024050ff */
[----:B------:R1:W-:Y:S01]  /*4f00*/  @P2 STG.E desc[UR12][R6.64+0x160], R11 ;  /* 0x0001600b06002986 */ /* 0x0003e2000c10190c */
[C---:B------:R-:W-:Y:S02]  /*4f10*/  ISETP.GT.AND P2, PT, R10.reuse, RZ, P1 ;  /* 0x000000ff0a00720c */ /* 0x040fe40000f44270 */
[----:B------:R-:W-:Y:S01]  /*4f20*/  ISETP.GT.AND P1, PT, R10, 0x8, P1 ;  /* 0x000000080a00780c */ /* 0x000fe20000f24270 */
[----:B0-----:R-:W-:Y:S01]  /*4f30*/  FMUL R3, R72, R0 ;  /* 0x0000000048037220 */ /* 0x001fe20000400000 */
[----:B------:R-:W-:Y:S01]  /*4f40*/  @P3 STG.E desc[UR12][R6.64+0x164], R71 ;  /* 0x0001644706003986 */ /* 0x000fe2000c10190c */
[----:B------:R-:W-:-:S02]  /*4f50*/  ISETP.GT.AND P6, PT, R10, RZ, P4 ;  /* 0x000000ff0a00720c */ /* 0x000fc400027c4270 */
[----:B------:R-:W-:Y:S02]  /*4f60*/  F2FP.TF32.F32.PACK_B R75, R75 ;  /* 0x0000004bff4b723e */ /* 0x000fe400024050ff */
[----:B------:R-:W-:Y:S02]  /*4f70*/  F2FP.TF32.F32.PACK_B R3, R3 ;  /* 0x00000003ff03723e */ /* 0x000fe400024050ff */
[----:B------:R-:W-:Y:S01]  /*4f80*/  F2FP.TF32.F32.PACK_B R77, R77 ;  /* 0x0000004dff4d723e */ /* 0x000fe200024050ff */
[----:B-1----:R-:W-:Y:S01]  /*4f90*/  FMUL R11, R80, R0 ;  /* 0x00000000500b7220 */ /* 0x002fe20000400000 */
[----:B------:R-:W-:Y:S01]  /*4fa0*/  ISETP.GT.AND P4, PT, R10, 0x8, P4 ;  /* 0x000000080a00780c */ /* 0x000fe20002784270 */
[----:B------:R0:W-:Y:S01]  /*4fb0*/  @P5 STG.E desc[UR12][R4.64+0x180], R3 ;  /* 0x0001800304005986 */ /* 0x0001e2000c10190c */
[----:B------:R-:W-:Y:S02]  /*4fc0*/  ISETP.GT.AND P5, PT, R2, 0x68, PT ;  /* 0x000000680200780c */ /* 0x000fe40003fa4270 */
[----:B------:R-:W-:Y:S01]  /*4fd0*/  F2FP.TF32.F32.PACK_B R79, R79 ;  /* 0x0000004fff4f723e */ /* 0x000fe200024050ff */
[----:B------:R-:W-:Y:S01]  /*4fe0*/  @P2 STG.E desc[UR12][R4.64+0x184], R73 ;  /* 0x0001844904002986 */ /* 0x000fe2000c10190c */
[----:B------:R-:W-:-:S02]  /*4ff0*/  ISETP.GT.AND P3, PT, R10, RZ, P5 ;  /* 0x000000ff0a00720c */ /* 0x000fc40002f64270 */
[----:B------:R-:W-:Y:S01]  /*5000*/  ISETP.GT.AND P5, PT, R10, 0x8, P5 ;  /* 0x000000080a00780c */ /* 0x000fe20002fa4270 */
[----:B------:R1:W-:Y:S01]  /*5010*/  @P0 STG.E desc[UR12][R6.64+0x180], R9 ;  /* 0x0001800906000986 */ /* 0x0003e2000c10190c */
[C---:B------:R-:W-:Y:S02]  /*5020*/  ISETP.GT.AND P2, PT, R2.reuse, 0x71, PT ;  /* 0x000000710200780c */ /* 0x040fe40003f44270 */
[----:B------:R-:W-:Y:S01]  /*5030*/  ISETP.GT.AND P0, PT, R2, 0x79, PT ;  /* 0x000000790200780c */ /* 0x000fe20003f04270 */
[-C--:B0-----:R-:W-:Y:S01]  /*5040*/  FMUL R3, R76, R0.reuse ;  /* 0x000000004c037220 */ /* 0x081fe20000400000 */
[----:B------:R-:W-:Y:S01]  /*5050*/  @P1 STG.E desc[UR12][R6.64+0x184], R75 ;  /* 0x0001844b06001986 */ /* 0x000fe2000c10190c */
[----:B------:R-:W-:Y:S02]  /*5060*/  ISETP.GT.AND P1, PT, R2, 0x78, PT ;  /* 0x000000780200780c */ /* 0x000fe40003f24270 */
[----:B------:R-:W-:Y:S02]  /*5070*/  F2FP.TF32.F32.PACK_B R11, R11 ;  /* 0x0000000bff0b723e */ /* 0x000fe400024050ff */
[----:B------:R-:W-:Y:S01]  /*5080*/  F2FP.TF32.F32.PACK_B R3, R3 ;  /* 0x00000003ff03723e */ /* 0x000fe200024050ff */
[-C--:B-1----:R-:W-:Y:S01]  /*5090*/  FMUL R9, R78, R0.reuse ;  /* 0x000000004e097220 */ /* 0x082fe20000400000 */
[----:B------:R-:W-:Y:S01]  /*50a0*/  F2FP.TF32.F32.PACK_B R81, R81 ;  /* 0x00000051ff51723e */ /* 0x000fe200024050ff */
[----:B------:R-:W-:-:S02]  /*50b0*/  FMUL R0, R87, R0 ;  /* 0x0000000057007220 */ /* 0x000fc40000400000 */
[----:B------:R0:W-:Y:S01]  /*50c0*/  @P3 STG.E desc[UR12][R4.64+0x1a0], R3 ;  /* 0x0001a00304003986 */ /* 0x0001e2000c10190c */
[----:B------:R-:W-:Y:S01]  /*50d0*/  ISETP.GT.AND P3, PT, R2, 0x70, PT ;  /* 0x000000700200780c */ /* 0x000fe20003f64270 */
[----:B------:R-:W-:Y:S01]  /*50e0*/  @P6 IMAD.MOV.U32 R2, RZ, RZ, R4 ;  /* 0x000000ffff026224 */ /* 0x000fe200078e0004 */
[----:B------:R-:W-:Y:S02]  /*50f0*/  F2FP.TF32.F32.PACK_B R9, R9 ;  /* 0x00000009ff09723e */ /* 0x000fe400024050ff */
[----:B------:R-:W-:Y:S02]  /*5100*/  F2FP.TF32.F32.PACK_B R13, R13 ;  /* 0x0000000dff0d723e */ /* 0x000fe400024050ff */
[----:B------:R-:W-:Y:S02]  /*5110*/  F2FP.TF32.F32.PACK_B R83, R83 ;  /* 0x00000053ff53723e */ /* 0x000fe400024050ff */
[----:B------:R-:W-:Y:S02]  /*5120*/  F2FP.TF32.F32.PACK_B R15, R15 ;  /* 0x0000000fff0f723e */ /* 0x000fe400024050ff */
[----:B------:R-:W-:Y:S01]  /*5130*/  F2FP.TF32.F32.PACK_B R85, R85 ;  /* 0x00000055ff55723e */ /* 0x000fe200024050ff */
[----:B0-----:R-:W-:Y:S01]  /*5140*/  @P6 IMAD.MOV.U32 R3, RZ, RZ, R5 ;  /* 0x000000ffff036224 */ /* 0x001fe200078e0005 */
[----:B------:R-:W-:-:S04]  /*5150*/  F2FP.TF32.F32.PACK_B R17, R17 ;  /* 0x00000011ff11723e */ /* 0x000fc800024050ff */
[----:B------:R0:W-:Y:S01]  /*5160*/  @P6 STG.E desc[UR12][R2.64+0x1a4], R77 ;  /* 0x0001a44d02006986 */ /* 0x0001e2000c10190c */
[C---:B------:R-:W-:Y:S02]  /*5170*/  ISETP.GT.AND P6, PT, R10.reuse, RZ, P3 ;  /* 0x000000ff0a00720c */ /* 0x040fe40001fc4270 */
[----:B------:R-:W-:Y:S01]  /*5180*/  ISETP.GT.AND P3, PT, R10, 0x8, P3 ;  /* 0x000000080a00780c */ /* 0x000fe20001f64270 */
[----:B0-----:R-:W-:Y:S02]  /*5190*/  @P5 IMAD.MOV.U32 R2, RZ, RZ, R6 ;  /* 0x000000ffff025224 */ /* 0x001fe400078e0006 */
[----:B------:R-:W-:-:S05]  /*51a0*/  @P5 IMAD.MOV.U32 R3, RZ, RZ, R7 ;  /* 0x000000ffff035224 */ /* 0x000fca00078e0007 */
        /* <DEDUP_REMOVED lines=15> */
[----:B------:R0:W-:Y:S02]  /*52a0*/  @P5 STG.E desc[UR12][R2.64+0x1c4], R81 ;  /* 0x0001c45102005986 */ /* 0x0001e4000c10190c */
        /* <DEDUP_REMOVED lines=8> */
[----:B------:R0:W-:Y:S04]  /*5330*/  @P4 STG.E desc[UR12][R2.64+0x1e0], R15 ;  /* 0x0001e00f02004986 */ /* 0x0001e8000c10190c */
[----:B------:R1:W-:Y:S01]  /*5340*/  @P6 STG.E desc[UR12][R4.64+0x1e4], R85 ;  /* 0x0001e45504006986 */ /* 0x0003e2000c10190c */
[----:B0-----:R-:W-:Y:S02]  /*5350*/  @P1 IMAD.MOV.U32 R2, RZ, RZ, R6 ;  /* 0x000000ffff021224 */ /* 0x001fe400078e0006 */
[----:B------:R-:W-:-:S05]  /*5360*/  @P1 IMAD.MOV.U32 R3, RZ, RZ, R7 ;  /* 0x000000ffff031224 */ /* 0x000fca00078e0007 */
[----:B------:R1:W-:Y:S01]  /*5370*/  @P1 STG.E desc[UR12][R2.64+0x1e0], R17 ;  /* 0x0001e01102001986 */ /* 0x0003e2000c10190c */
[----:B------:R-:W-:Y:S05]  /*5380*/  @!P0 EXIT ;  /* 0x000000000000894d */ /* 0x000fea0003800000 */
[----:B-1----:R-:W-:-:S05]  /*5390*/  F2FP.TF32.F32.PACK_B R3, R0 ;  /* 0x00000000ff03723e */ /* 0x002fca00024050ff */
[----:B------:R-:W-:Y:S01]  /*53a0*/  STG.E desc[UR12][R6.64+0x1e4], R3 ;  /* 0x0001e40306007986 */ /* 0x000fe2000c10190c */
[----:B------:R-:W-:Y:S05]  /*53b0*/  EXIT ;  /* 0x000000000000794d */ /* 0x000fea0003800000 */
.L_x_10:
[----:B------:R-:W-:-:S13]  /*53c0*/  ISETP.NE.AND P0, PT, R6, RZ, PT ;  /* 0x000000ff0600720c */ /* 0x000fda0003f05270 */
[----:B------:R-:W-:Y:S05]  /*53d0*/  @P0 EXIT ;  /* 0x000000000000094d */ /* 0x000fea0003800000 */
[----:B------:R-:W-:-:S13]  /*53e0*/  ELECT P0, URZ, PT ;  /* 0x00000000003f782f */ /* 0x000fda0003800000 */
[----:B------:R-:W-:Y:S05]  /*53f0*/  @!P0 BRA `(.L_x_147) ;  /* 0x0000000400b88947 */ /* 0x000fea0003800000 */
[----:B------:R-:W-:Y:S02]  /*5400*/  ISETP.GE.AND P0, PT, R4, 0x1, PT ;  /* 0x000000010400780c */ /* 0x000fe40003f06270 */
[----:B---3-5:R-:W-:-:S04]  /*5410*/  SHF.R.S32.HI R3, RZ, 0x1f, R8 ;  /* 0x0000001fff037819 */ /* 0x028fc80000011408 */
[----:B------:R-:W-:-:S07]  /*5420*/  LEA.HI R3, R3, R8, RZ, 0x7 ;  /* 0x0000000803037211 */ /* 0x000fce00078f38ff */
[----:B------:R-:W-:Y:S05]  /*5430*/  @!P0 BRA `(.L_x_147) ;  /* 0x0000000400a88947 */ /* 0x000fea0003800000 */
[----:B------:R-:W-:Y:S01]  /*5440*/  LOP3.LUT R3, R3, 0xffffff80, RZ, 0xc0, !PT ;  /* 0xffffff8003037812 */ /* 0x000fe200078ec0ff */
[----:B------:R-:W-:Y:S01]  /*5450*/  IMAD.SHL.U32 R18, R9, 0x40, RZ ;  /* 0x0000004009127824 */ /* 0x000fe200078e00ff */
[----:B------:R-:W-:Y:S01]  /*5460*/  LOP3.LUT P0, RZ, R8, 0x1f, RZ, 0xc0, !PT ;  /* 0x0000001f08ff7812 */ /* 0x000fe2000780c0ff */
[----:B------:R-:W-:Y:S01]  /*5470*/  ULDC UR4, c[0x0][0x384] ;  /* 0x0000e10000047ab9 */ /* 0x000fe20000000800 */
[----:B------:R-:W-:Y:S01]  /*5480*/  IMAD R0, R12, R13, RZ ;  /* 0x0000000d0c007224 */ /* 0x000fe200078e02ff */
[----:B------:R-:W-:Y:S01]  /*5490*/  ULDC UR5, c[0x0][0x388] ;  /* 0x0000e20000057ab9 */ /* 0x000fe20000000800 */
[----:B------:R-:W-:Y:S01]  /*54a0*/  IMAD.IADD R3, R8, 0x1, -R3 ;  /* 0x0000000108037824 */ /* 0x000fe200078e0a03 */
[----:B------:R-:W-:Y:S01]  /*54b0*/  LOP3.LUT R20, R2, 0x2, RZ, 0xfc, !PT ;  /* 0x0000000202147812 */ /* 0x000fe200078efcff */
[----:B------:R-:W-:Y:S01]  /*54c0*/  IMAD.SHL.U32 R19, R10, 0x80, RZ ;  /* 0x000000800a137824 */ /* 0x000fe200078e00ff */
[----:B------:R-:W-:Y:S01]  /*54d0*/  CS2R R8, SRZ ;  /* 0x0000000000087805 */ /* 0x000fe2000001ff00 */
[----:B------:R-:W-:Y:S01]  /*54e0*/  IMAD.MOV.U32 R6, RZ, RZ, RZ ;  /* 0x000000ffff067224 */ /* 0x000fe200078e00ff */
[C---:B------:R-:W-:Y:S01]  /*54f0*/  ISETP.NE.AND P1, PT, R3.reuse, RZ, PT ;  /* 0x000000ff0300720c */ /* 0x040fe20003f25270 */
[----:B------:R-:W-:Y:S01]  /*5500*/  IMAD.MOV.U32 R7, RZ, RZ, 0x1 ;  /* 0x00000001ff077424 */ /* 0x000fe200078e00ff */
[----:B------:R-:W-:Y:S01]  /*5510*/  ISETP.NE.OR P0, PT, R3, RZ, !P0 ;  /* 0x000000ff0300720c */ /* 0x000fe20004705670 */
[----:B------:R-:W-:-:S04]  /*5520*/  IMAD.HI.U32 R3, R18, UR4, RZ ;  /* 0x0000000412037c27 */ /* 0x000fc8000f8e00ff */
[----:B------:R-:W-:Y:S01]  /*5530*/  IMAD.MOV.U32 R10, RZ, RZ, RZ ;  /* 0x000000ffff0a7224 */ /* 0x000fe200078e00ff */
[----:B------:R-:W-:Y:S01]  /*5540*/  SHF.R.U32.HI R3, RZ, UR5, R3 ;  /* 0x00000005ff037c19 */ /* 0x000fe20008011603 */
[----:B------:R-:W-:-:S07]  /*5550*/  IMAD R0, R5, R0, 0x1 ;  /* 0x0000000105007424 */ /* 0x000fce00078e0200 */
.L_x_151:
[----:B------:R-:W0:Y:S01]  /*5560*/  S2R R12, SR_CgaCtaId ;  /* 0x00000000000c7919 */ /* 0x000e220000008800 */
[----:B------:R-:W-:-:S04]  /*5570*/  MOV R11, 0x400 ;  /* 0x00000400000b7802 */ /* 0x000fc80000000f00 */
[----:B0-----:R-:W-:Y:S02]  /*5580*/  LEA R21, R12, R11, 0x18 ;  /* 0x0000000b0c157211 */ /* 0x001fe400078ec0ff */
[----:B------:R-:W-:-:S03]  /*5590*/  SHF.L.U32 R11, R7, 0x1f, RZ ;  /* 0x0000001f070b7819 */ /* 0x000fc600000006ff */
[----:B------:R-:W-:-:S07]  /*55a0*/  IMAD R12, R6, 0x8, R21 ;  /* 0x00000008060c7824 */ /* 0x000fce00078e0215 */
.L_x_148:
[----:B0-----:R0:W1:Y:S02]  /*55b0*/  SYNCS.PHASECHK.TRANS64.TRYWAIT P2, [R12+URZ+0x36048], R11 ;  /* 0x0360480b0c0075a7 */ /* 0x001064000804017f */
[----:B-1----:R-:W-:Y:S05]  /*55c0*/  @!P2 NANOSLEEP.SYNCS 0x989680 ;  /* 0x009896800000a95d */ /* 0x002fea0003900000 */
[----:B------:R-:W1:Y:S02]  /*55d0*/  @!P2 SYNCS.PHASECHK.TRANS64 P2, [R12+URZ+0x36048], R11 ;  /* 0x0360480b0c00a5a7 */ /* 0x000e64000804007f */
[----:B-1----:R-:W-:Y:S05]  /*55e0*/  @!P2 BRA `(.L_x_148) ;  /* 0xfffffffc00f0a947 */ /* 0x002fea000383ffff */
[----:B0-----:R-:W0:Y:S02]  /*55f0*/  @!P1 LDC R11, c[0x0][0x500] ;  /* 0x00014000ff0b9b82 */ /* 0x001e240000000800 */
[----:B0-----:R0:W-:Y:S02]  /*5600*/  @!P1 SYNCS.ARRIVE.TRANS64 RZ, [R12+URZ+0x36000], R11 ;  /* 0x0360000b0cff99a7 */ /* 0x0011e4000800003f */
[----:B0-----:R-:W-:-:S04]  /*5610*/  PRMT R11, R20, 0x9910, RZ ;  /* 0x00009910140b7816 */ /* 0x001fc800000000ff */
[----:B------:R-:W-:-:S13]  /*5620*/  ISETP.NE.AND P2, PT, R11, 0x2, PT ;  /* 0x000000020b00780c */ /* 0x000fda0003f45270 */
[----:B------:R-:W-:Y:S05]  /*5630*/  @P2 BRA `(.L_x_149) ;  /* 0x0000000000042947 */ /* 0x000fea0003800000 */
[----:B------:R-:W-:Y:S01]  /*5640*/  BPT.TRAP 0x1 ;  /* 0x000000040000795c */ /* 0x000fe20000300000 */
.L_x_149:
[----:B------:R-:W-:Y:S05]  /*5650*/  @P0 BRA `(.L_x_150) ;  /* 0x0000000000040947 */ /* 0x000fea0003800000 */
[----:B------:R-:W-:Y:S01]  /*5660*/  BPT.TRAP 0x1 ;  /* 0x000000040000795c */ /* 0x000fe20000300000 */
.L_x_150:
[----:B------:R-:W0:Y:S01]  /*5670*/  LDC R13, c[0x0][0x380] ;  /* 0x0000e000ff0d7b82 */ /* 0x000e220000000800 */
[----:B------:R-:W-:Y:S01]  /*5680*/  R2UR UR4, R3 ;  /* 0x00000000030472ca */ /* 0x000fe200000e0000 */
[----:B------:R-:W-:Y:S01]  /*5690*/  ULDC UR20, c[0x0][0x38c] ;  /* 0x0000e30000147ab9 */ /* 0x000fe20000000800 */
[----:B------:R-:W-:Y:S01]  /*56a0*/  R2UR UR5, R18 ;  /* 0x00000000120572ca */ /* 0x000fe200000e0000 */
[----:B------:R-:W-:Y:S01]  /*56b0*/  UISETP.NE.AND UP0, UPT, UR20, 0x1, UPT ;  /* 0x000000011400788c */ /* 0x000fe2000bf05270 */
[----:B------:R-:W-:Y:S01]  /*56c0*/  R2UR UR17, R12 ;  /* 0x000000000c1172ca */ /* 0x000fe200000e0000 */
[C---:B------:R-:W-:Y:S01]  /*56d0*/  VIADD R12, R10.reuse, 0x1 ;  /* 0x000000010a0c7836 */ /* 0x040fe20000000000 */
[----:B------:R-:W-:Y:S01]  /*56e0*/  R2UR UR18, R10 ;  /* 0x000000000a1272ca */ /* 0x000fe200000e0000 */
[----:B------:R-:W1:Y:S01]  /*56f0*/  LDC.64 R14, c[0x0][0x3b8] ;  /* 0x0000ee00ff0e7b82 */ /* 0x000e620000000a00 */
[----:B------:R-:W-:Y:S01]  /*5700*/  R2UR UR9, R21 ;  /* 0x00000000150972ca */ /* 0x000fe200000e0000 */
[----:B------:R-:W-:Y:S01]  /*5710*/  VIADD R0, R0, 0xffffffff ;  /* 0xffffffff00007836 */ /* 0x000fe20000000000 */
[----:B------:R-:W-:Y:S01]  /*5720*/  R2UR UR16, R6 ;  /* 0x00000000061072ca */ /* 0x000fe200000e0000 */
[----:B------:R-:W-:Y:S01]  /*5730*/  ULDC.64 UR24, c[0x0][0x198] ;  /* 0x0000660000187ab9 */ /* 0x000fe20000000a00 */
[----:B------:R-:W-:Y:S01]  /*5740*/  R2UR UR12, R9 ;  /* 0x00000000090c72ca */ /* 0x000fe200000e0000 */
[----:B------:R-:W-:Y:S01]  /*5750*/  ULDC.64 UR14, c[0x0][0x3b0] ;  /* 0x0000ec00000e7ab9 */ /* 0x000fe20000000a00 */
[----:B------:R-:W-:Y:S01]  /*5760*/  @UP0 ULDC.64 UR10, c[0x0][0x390] ;  /* 0x0000e400000a0ab9 */ /* 0x000fe20000000a00 */
[----:B------:R-:W1:Y:S01]  /*5770*/  LDC.64 R16, c[0x0][0x3d8] ;  /* 0x0000f600ff107b82 */ /* 0x000e620000000a00 */
[----:B------:R-:W-:Y:S01]  /*5780*/  R2UR UR13, R8 ;  /* 0x00000000080d72ca */ /* 0x000fe200000e0000 */
[----:B------:R-:W-:Y:S01]  /*5790*/  ULDC.64 UR22, c[0x0][0x3d0] ;  /* 0x0000f40000167ab9 */ /* 0x000fe20000000a00 */
[----:B------:R-:W-:Y:S01]  /*57a0*/  ISETP.GT.AND P5, PT, R0, 0x1, PT ;  /* 0x000000010000780c */ /* 0x000fe20003fa4270 */
[----:B------:R-:W-:-:S02]  /*57b0*/  USHF.L.U32 UR18, UR18, 0x5, URZ ;  /* 0x0000000512127899 */ /* 0x000fc4000800063f */
[----:B------:R-:W-:Y:S01]  /*57c0*/  UIADD3 UR17, UR17, 0x36000, URZ ;  /* 0x0003600011117890 */ /* 0x000fe2000fffe03f */
[----:B0-----:R-:W-:Y:S01]  /*57d0*/  ISETP.NE.AND P2, PT, R13, 0x1, PT ;  /* 0x000000010d00780c */ /* 0x001fe20003f45270 */
[----:B------:R-:W-:Y:S01]  /*57e0*/  ULEA UR16, UR16, UR9, 0xd ;  /* 0x0000000910107291 */ /* 0x000fe2000f8e683f */
[----:B------:R-:W-:Y:S01]  /*57f0*/  UMOV UR26, 0x0 ;  /* 0x00000000001a7882 */ /* 0x000fe20000000000 */
[----:B------:R-:W-:-:S03]  /*5800*/  UMOV UR27, 0x10000000 ;  /* 0x10000000001b7882 */ /* 0x000fc60000000000 */
[----:B------:R-:W-:-:S07]  /*5810*/  UMOV UR9, UR17 ;  /* 0x0000001100097c82 */ /* 0x000fce0008000000 */
[----:B------:R-:W-:Y:S01]  /*5820*/  @P2 IMAD.U32 R11, RZ, RZ, UR4 ;  /* 0x00000004ff0b2e24 */ /* 0x000fe2000f8e00ff */
[----:B------:R-:W-:Y:S01]  /*5830*/  UIADD3 UR4, UP1, UR24, 0xf0, URZ ;  /* 0x000000f018047890 */ /* 0x000fe2000ff3e03f */
[----:B-1----:R-:W-:Y:S01]  /*5840*/  IMAD R10, R8, R15, R17 ;  /* 0x0000000f080a7224 */ /* 0x002fe200078e0211 */
[----:B------:R-:W-:Y:S02]  /*5850*/  UIADD3 UR24, UP2, UR24, 0x1f0, URZ ;  /* 0x000001f018187890 */ /* 0x000fe4000ff5e03f */
[----:B------:R-:W-:Y:S01]  /*5860*/  @P2 R2UR UR5, R11 ;  /* 0x000000000b0522ca */ /* 0x000fe200000e0000 */
[----:B------:R-:W-:Y:S01]  /*5870*/  IMAD R11, R6, 0x4000, R21 ;  /* 0x00004000060b7824 */ /* 0x000fe200078e0215 */
[----:B------:R-:W-:Y:S01]  /*5880*/  ISETP.NE.AND P2, PT, R12, R5, PT ;  /* 0x000000050c00720c */ /* 0x000fe20003f45270 */
[----:B------:R-:W-:-:S03]  /*5890*/  VIADD R6, R6, 0x1 ;  /* 0x0000000106067836 */ /* 0x000fc60000000000 */
[----:B------:R-:W-:Y:S01]  /*58a0*/  R2UR UR8, R11 ;  /* 0x000000000b0872ca */ /* 0x000fe200000e0000 */
[----:B------:R-:W-:Y:S01]  /*58b0*/  IMAD R11, R9, R14, R16 ;  /* 0x0000000e090b7224 */ /* 0x000fe200078e0210 */
[C---:B------:R-:W-:Y:S01]  /*58c0*/  ISETP.NE.AND P4, PT, R6.reuse, 0x9, PT ;  /* 0x000000090600780c */ /* 0x040fe20003f85270 */
[----:B------:R-:W0:Y:S03]  /*58d0*/  LDC R14, c[0x0][0x3c8] ;  /* 0x0000f200ff0e7b82 */ /* 0x000e260000000800 */
[----:B------:R-:W-:Y:S01]  /*58e0*/  PRMT R10, R11, 0x40, R10 ;  /* 0x000000400b0a7816 */ /* 0x000fe2000000000a */
[----:B------:R-:W-:Y:S01]  /*58f0*/  UIADD3 UR6, -UR5, URZ, URZ ;  /* 0x0000003f05067290 */ /* 0x000fe2000fffe13f */
[----:B------:R-:W-:Y:S01]  /*5900*/  VIADD R11, R9, 0x1 ;  /* 0x00000001090b7836 */ /* 0x000fe20000000000 */
[----:B------:R-:W-:Y:S01]  /*5910*/  UMOV UR21, UR5 ;  /* 0x0000000500157c82 */ /* 0x000fe20008000000 */
[----:B------:R-:W-:Y:S01]  /*5920*/  @P2 IMAD.MOV R11, RZ, RZ, R9 ;  /* 0x000000ffff0b2224 */ /* 0x000fe200078e0209 */
[----:B------:R-:W-:-:S02]  /*5930*/  SEL R6, R6, RZ, P4 ;  /* 0x000000ff06067207 */ /* 0x000fc40002000000 */
[----:B------:R-:W-:Y:S01]  /*5940*/  IMAD R13, R13, UR6, R18 ;  /* 0x000000060d0d7c24 */ /* 0x000fe2000f8e0212 */
[----:B------:R-:W-:Y:S02]  /*5950*/  UIMAD.WIDE.U32 UR6, UR5, UR10, URZ ;  /* 0x0000000a050672a5 */ /* 0x000fe4000f8e003f */
[----:B------:R-:W-:Y:S02]  /*5960*/  UIADD3 UR8, UR8, 0x12000, URZ ;  /* 0x0001200008087890 */ /* 0x000fe4000fffe03f */
[----:B------:R-:W-:Y:S01]  /*5970*/  @UP0 USHF.R.U32.HI UR21, URZ, UR11, UR7 ;  /* 0x0000000b3f150299 */ /* 0x000fe20008011607 */
[----:B------:R-:W-:Y:S01]  /*5980*/  R2UR UR19, R13 ;  /* 0x000000000d1372ca */ /* 0x000fe200000e0000 */
[----:B------:R-:W-:Y:S01]  /*5990*/  UMOV UR10, UR18 ;  /* 0x00000012000a7c82 */ /* 0x000fe20008000000 */
[----:B------:R-:W-:Y:S01]  /*59a0*/  R2UR UR7, R10 ;  /* 0x000000000a0772ca */ /* 0x000fe200000e0000 */
[----:B------:R-:W-:Y:S01]  /*59b0*/  UIADD3 UR6, -UR21, URZ, URZ ;  /* 0x0000003f15067290 */ /* 0x000fe2000fffe13f */
[----:B------:R-:W-:Y:S01]  /*59c0*/  R2UR UR11, R19 ;  /* 0x00000000130b72ca */ /* 0x000fe200000e0000 */
[----:B------:R-:W-:Y:S01]  /*59d0*/  VIADD R13, R8, 0x1 ;  /* 0x00000001080d7836 */ /* 0x000fe20000000000 */
[----:B------:R-:W-:Y:S01]  /*59e0*/  SEL R10, RZ, 0x1, P4 ;  /* 0x00000001ff0a7807 */ /* 0x000fe20002000000 */
[----:B------:R-:W-:Y:S01]  /*59f0*/  UIMAD UR20, UR20, UR6, UR5 ;  /* 0x00000006141472a4 */ /* 0x000fe2000f8e0205 */
[----:B0-----:R-:W-:Y:S01]  /*5a00*/  ISETP.NE.AND P3, PT, R11, R14, PT ;  /* 0x0000000e0b00720c */ /* 0x001fe20003f65270 */
[----:B------:R-:W-:Y:S01]  /*5a10*/  UIADD3.X UR5, URZ, UR25, URZ, UP1, !UPT ;  /* 0x000000193f057290 */ /* 0x000fe20008ffe43f */
[----:B------:R-:W-:Y:S01]  /*5a20*/  LOP3.LUT R7, R7, R10, RZ, 0x3c, !PT ;  /* 0x0000000a07077212 */ /* 0x000fe200078e3cff */
[----:B------:R-:W-:Y:S01]  /*5a30*/  UIMAD UR20, UR20, UR15, UR23 ;  /* 0x0000000f141472a4 */ /* 0x000fe2000f8e0217 */
[----:B------:R-:W-:Y:S01]  /*5a40*/  SEL R10, R12, RZ, P2 ;  /* 0x000000ff0c0a7207 */ /* 0x000fe20001000000 */
[----:B------:R-:W-:Y:S01]  /*5a50*/  UIMAD UR19, UR19, UR14, UR22 ;  /* 0x0000000e131372a4 */ /* 0x000fe2000f8e0216 */
[----:B------:R-:W-:Y:S01]  /*5a60*/  SEL R9, R11, RZ, P3 ;  /* 0x000000ff0b097207 */ /* 0x000fe20001800000 */
[----:B------:R-:W-:-:S02]  /*5a70*/  UPRMT UR6, UR7, 0x5410, URZ ;  /* 0x0000541007067896 */ /* 0x000fc4000800003f */
[----:B------:R-:W-:-:S04]  /*5a80*/  UIADD3.X UR25, URZ, UR25, URZ, UP2, !UPT ;  /* 0x000000193f197290 */ /* 0x000fc800097fe43f */
[----:B------:R-:W-:-:S03]  /*5a90*/  @P3 IMAD.MOV R13, RZ, RZ, R8 ;  /* 0x000000ffff0d3224 */ /* 0x000fc600078e0208 */
[----:B------:R0:W-:Y:S01]  /*5aa0*/  UTMALDG.4D.IM2COL [UR16], [UR4], UR6 ;  /* 0x00000010040073b4 */ /* 0x0001e20008058006 */
[----:B------:R-:W-:Y:S01]  /*5ab0*/  IMAD.MOV.U32 R8, RZ, RZ, R13 ;  /* 0x000000ffff087224 */ /* 0x000fe200078e000d */
[----:B------:R0:W-:Y:S02]  /*5ac0*/  UTMALDG.4D [UR8], [UR24], desc[UR26] ;  /* 0x00001a08180075b4 */ /* 0x0001e40008019000 */
[----:B0-----:R-:W-:Y:S05]  /*5ad0*/  @P5 BRA `(.L_x_151) ;  /* 0xfffffff800a05947 */ /* 0x001fea000383ffff */
.L_x_147:
[----:B------:R-:W-:Y:S01]  /*5ae0*/  ISETP.GE.U32.AND P2, PT, R4, 0x9, PT ;  /* 0x000000090400780c */ /* 0x000fe20003f46070 */
[----:B------:R-:W-:Y:S05]  /*5af0*/  WARPSYNC.ALL ;  /* 0x0000000000007948 */ /* 0x000fea0003800000 */
[----:B------:R-:W-:-:S07]  /*5b00*/  ELECT P1, URZ, PT ;  /* 0x00000000003f782f */ /* 0x000fce0003820000 */
[----:B------:R-:W-:-:S05]  /*5b10*/  @P2 IMAD.WIDE.U32 R6, R4, 0x38e38e39, RZ ;  /* 0x38e38e3904062825 */ /* 0x000fca00078e00ff */
[----:B-----5:R-:W-:-:S04]  /*5b20*/  @P2 SHF.R.U32.HI R0, RZ, 0x1, R7 ;  /* 0x00000001ff002819 */ /* 0x020fc80000011607 */
[----:B------:R-:W-:-:S04]  /*5b30*/  @P2 LOP3.LUT R0, R0, 0x1, RZ, 0xc0, !PT ;  /* 0x0000000100002812 */ /* 0x000fc800078ec0ff */
[----:B------:R-:W-:Y:S01]  /*5b40*/  @P2 ISETP.NE.U32.AND P0, PT, R0, 0x1, PT ;  /* 0x000000010000280c */ /* 0x000fe20003f05070 */
[----:B------:R-:W-:-:S12]  /*5b50*/  @!P1 EXIT ;  /* 0x000000000000994d */ /* 0x000fd80003800000 */
[----:B------:R-:W-:Y:S01]  /*5b60*/  LOP3.LUT R2, R2, 0x2, RZ, 0xfc, !PT ;  /* 0x0000000202027812 */ /* 0x000fe200078efcff */
[----:B------:R-:W-:Y:S01]  /*5b70*/  IMAD.MOV.U32 R0, RZ, RZ, 0x1 ;  /* 0x00000001ff007424 */ /* 0x000fe200078e00ff */
[----:B------:R-:W-:Y:S02]  /*5b80*/  @P2 ISETP.NE.U32.AND.EX P0, PT, RZ, RZ, PT, P0 ;  /* 0x000000ffff00220c */ /* 0x000fe40003f05100 */
[----:B------:R-:W-:Y:S02]  /*5b90*/  ISETP.NE.AND P1, PT, R2, 0x3, PT ;  /* 0x000000030200780c */ /* 0x000fe40003f25270 */
[----:B------:R-:W-:-:S11]  /*5ba0*/  @P2 SEL R0, RZ, 0x1, !P0 ;  /* 0x00000001ff002807 */ /* 0x000fd60004000000 */
[----:B------:R-:W-:Y:S05]  /*5bb0*/  @!P1 BRA `(.L_x_152) ;  /* 0x0000000000049947 */ /* 0x000fea0003800000 */
[----:B------:R-:W-:Y:S01]  /*5bc0*/  BPT.TRAP 0x1 ;  /* 0x000000040000795c */ /* 0x000fe20000300000 */
.L_x_152:
[----:B------:R-:W0:Y:S01]  /*5bd0*/  S2R R5, SR_CgaCtaId ;  /* 0x0000000000057919 */ /* 0x000e220000008800 */
[----:B---3--:R-:W-:Y:S01]  /*5be0*/  IMAD.WIDE.U32 R2, R4, 0x38e38e39, RZ ;  /* 0x38e38e3904027825 */ /* 0x008fe200078e00ff */
[----:B------:R-:W-:-:S04]  /*5bf0*/  MOV R2, 0x400 ;  /* 0x0000040000027802 */ /* 0x000fc80000000f00 */
[----:B------:R-:W-:-:S05]  /*5c00*/  SHF.R.U32.HI R3, RZ, 0x1, R3 ;  /* 0x00000001ff037819 */ /* 0x000fca0000011603 */
[----:B------:R-:W-:Y:S01]  /*5c10*/  IMAD R4, R3, -0x9, R4 ;  /* 0xfffffff703047824 */ /* 0x000fe200078e0204 */
[----:B0-----:R-:W-:Y:S02]  /*5c20*/  LEA R2, R5, R2, 0x18 ;  /* 0x0000000205027211 */ /* 0x001fe400078ec0ff */
[----:B------:R-:W-:-:S03]  /*5c30*/  SHF.L.U32 R5, R0, 0x1f, RZ ;  /* 0x0000001f00057819 */ /* 0x000fc600000006ff */
[----:B------:R-:W-:-:S04]  /*5c40*/  VIADD R3, R2, 0x36048 ;  /* 0x0003604802037836 */ /* 0x000fc80000000000 */
[----:B------:R-:W-:-:S07]  /*5c50*/  IMAD R2, R4, 0x8, R3 ;  /* 0x0000000804027824 */ /* 0x000fce00078e0203 */
.L_x_153:
[----:B0-----:R0:W1:Y:S02]  /*5c60*/  SYNCS.PHASECHK.TRANS64.TRYWAIT P0, [R2+URZ], R5 ;  /* 0x00000005020075a7 */ /* 0x001064000800017f */
[----:B-1----:R-:W-:Y:S05]  /*5c70*/  @!P0 NANOSLEEP.SYNCS 0x989680 ;  /* 0x009896800000895d */ /* 0x002fea0003900000 */
[----:B------:R-:W1:Y:S02]  /*5c80*/  @!P0 SYNCS.PHASECHK.TRANS64 P0, [R2+URZ], R5 ;  /* 0x00000005020085a7 */ /* 0x000e64000800007f */
[----:B-1----:R-:W-:Y:S05]  /*5c90*/  @!P0 BRA `(.L_x_153) ;  /* 0xfffffffc00f08947 */ /* 0x002fea000383ffff */
[----:B------:R-:W-:-:S05]  /*5ca0*/  VIADD R4, R4, 0x1 ;  /* 0x0000000104047836 */ /* 0x000fca0000000000 */
[----:B------:R-:W-:-:S04]  /*5cb0*/  ISETP.NE.AND P0, PT, R4, 0x9, PT ;  /* 0x000000090400780c */ /* 0x000fc80003f05270 */
[----:B0-----:R-:W-:Y:S02]  /*5cc0*/  SEL R5, RZ, 0x1, P0 ;  /* 0x00000001ff057807 */ /* 0x001fe40000000000 */
[----:B------:R-:W-:Y:S02]  /*5cd0*/  SEL R4, R4, RZ, P0 ;  /* 0x000000ff04047207 */ /* 0x000fe40000000000 */
[----:B------:R-:W-:-:S03]  /*5ce0*/  LOP3.LUT R7, R0, R5, RZ, 0x3c, !PT ;  /* 0x0000000500077212 */ /* 0x000fc600078e3cff */
[----:B------:R-:W-:Y:S01]  /*5cf0*/  IMAD R0, R4, 0x8, R3 ;  /* 0x0000000804007824 */ /* 0x000fe200078e0203 */
[----:B------:R-:W-:-:S07]  /*5d00*/  SHF.L.U32 R5, R7, 0x1f, RZ ;  /* 0x0000001f07057819 */ /* 0x000fce00000006ff */
.L_x_154:
        /* <DEDUP_REMOVED lines=11> */
.L_x_155:
        /* <DEDUP_REMOVED lines=11> */
.L_x_156:
        /* <DEDUP_REMOVED lines=11> */
.L_x_157:
        /* <DEDUP_REMOVED lines=11> */
.L_x_158:
        /* <DEDUP_REMOVED lines=11> */
.L_x_159:
        /* <DEDUP_REMOVED lines=11> */
.L_x_160:
        /* <DEDUP_REMOVED lines=11> */
.L_x_161:
[----:B0-----:R0:W1:Y:S02]  /*61e0*/  SYNCS.PHASECHK.TRANS64.TRYWAIT P0, [R4+URZ], R3 ;  /* 0x00000003040075a7 */ /* 0x001064000800017f */
[----:B-1----:R-:W-:Y:S05]  /*61f0*/  @!P0 NANOSLEEP.SYNCS 0x989680 ;  /* 0x009896800000895d */ /* 0x002fea0003900000 */
[----:B------:R-:W1:Y:S02]  /*6200*/  @!P0 SYNCS.PHASECHK.TRANS64 P0, [R4+URZ], R3 ;  /* 0x00000003040085a7 */ /* 0x000e64000800007f */
[----:B-1----:R-:W-:Y:S05]  /*6210*/  @P0 EXIT ;  /* 0x000000000000094d */ /* 0x002fea0003800000 */
[----:B------:R-:W-:Y:S05]  /*6220*/  BRA `(.L_x_161) ;  /* 0xfffffffc00ec7947 */ /* 0x000fea000383ffff */
.L_x_162:
[----:B------:R-:W-:-:S00]  /*6230*/  BRA `(.L_x_162) ;  /* 0xfffffffc00fc7947 */ /* 0x000fc0000383ffff */
[----:B------:R-:W-:-:S00]  /*6240*/  NOP ;  /* 0x0000000000007918 */ /* 0x000fc00000000000 */
        /* <DEDUP_REMOVED lines=11> */
.L_x_163:


//--------------------- .nv.shared._ZN7cutlass13device_kernelINS_4conv6kernel13ConvUniversalINS1_16ConvProblemShapeILNS1_8OperatorE0ELi2EEENS1_10collective14CollectiveConvINS1_46MainloopSm90TmaGmmaWarpSpecializedImplicitGemmILS5_0ELi9ELi2EN4cute5tupleIJNSA_1CILi1EEESD_SD_EEENS1_36KernelImplicitTmaWarpSpecializedSm90ELi1EEENSB_IJNSC_ILi64EEENSC_ILi128EEENSB_IJNSC_ILi32EEEEEEEEENS_10tfloat32_tESM_NSA_8TiledMMAINSA_8MMA_AtomIJNSA_4SM904GMMA30MMA_64x128x8_F32TF32TF32_SS_TNILNSQ_7ScaleInE1ELSS_1EEEEEENSA_6LayoutISE_NSB_IJNSC_ILi0EEESW_SW_EEEEENSB_IJNSA_10UnderscoreESZ_SZ_EEEEENS7_6detail26Sm90ImplicitGemmTileTraitsINSA_20SM90_TMA_LOAD_IM2COLENSA_14ComposedLayoutINSA_7SwizzleILi3ELi4ELi3EEENSA_18smem_ptr_flag_bitsILi32EEENSV_INSB_IJNSB_IJNSC_ILi8EEES1A_EEENSB_IJSJ_SD_EEENSB_IJSD_NSC_ILi9EEEEEEEEENSB_IJNSB_IJSJ_NSC_ILi256EEEEEENSB_IJSD_SW_EEENSB_IJSW_NSC_ILi2048EEEEEEEEEEEEEvEENS13_INSA_13SM90_TMA_LOADENS15_IS17_S19_NSV_INSB_IJNSB_IJS1A_NSC_ILi16EEEEEES1C_S1E_EEENSB_IJS1H_S1I_NSB_IJSW_NSC_ILi4096EEEEEEEEEEEEEvEEEENS_8epilogue10collective6detail29Sm90TmaWarpSpecializedAdapterINS21_15DefaultEpilogueISM_NSB_IJNSB_IJlllEEESD_SW_EEES26_NS20_6thread17LinearCombinationISM_Li1EffLNS27_9ScaleType4KindE0ELNS_15FloatRoundStyleE2ESM_EENS_4gemm15EpilogueDefaultEEEEEvvEEEEvNT_6ParamsE --------------------------
	.section	.nv.shared._ZN7cutlass13device_kernelINS_4conv6kernel13ConvUniversalINS1_16ConvProblemShapeILNS1_8OperatorE0ELi2EEENS1_10collective14CollectiveConvINS1_46MainloopSm90TmaGmmaWarpSpecializedImplicitGemmILS5_0ELi9ELi2EN4cute5tupleIJNSA_1CILi1EEESD_SD_EEENS1_36KernelImplicitTmaWarpSpecializedSm90ELi1EEENSB_IJNSC_ILi64EEENSC_ILi128EEENSB_IJNSC_ILi32EEEEEEEEENS_10tfloat32_tESM_NSA_8TiledMMAINSA_8MMA_AtomIJNSA_4SM904GMMA30MMA_64x128x8_F32TF32TF32_SS_TNILNSQ_7ScaleInE1ELSS_1EEEEEENSA_6LayoutISE_NSB_IJNSC_ILi0EEESW_SW_EEEEENSB_IJNSA_10UnderscoreESZ_SZ_EEEEENS7_6detail26Sm90ImplicitGemmTileTraitsINSA_20SM90_TMA_LOAD_IM2COLENSA_14ComposedLayoutINSA_7SwizzleILi3ELi4ELi3EEENSA_18smem_ptr_flag_bitsILi32EEENSV_INSB_IJNSB_IJNSC_ILi8EEES1A_EEENSB_IJSJ_SD_EEENSB_IJSD_NSC_ILi9EEEEEEEEENSB_IJNSB_IJSJ_NSC_ILi256EEEEEENSB_IJSD_SW_EEENSB_IJSW_NSC_ILi2048EEEEEEEEEEEEEvEENS13_INSA_13SM90_TMA_LOADENS15_IS17_S19_NSV_INSB_IJNSB_IJS1A_NSC_ILi16EEEEEES1C_S1E_EEENSB_IJS1H_S1I_NSB_IJSW_NSC_ILi4096EEEEEEEEEEEEEvEEEENS_8epilogue10collective6detail29Sm90TmaWarpSpecializedAdapterINS21_15DefaultEpilogueISM_NSB_IJNSB_IJlllEEESD_SW_EEES26_NS20_6thread17LinearCombinationISM_Li1EffLNS27_9ScaleType4KindE0ELNS_15FloatRoundStyleE2ESM_EENS_4gemm15EpilogueDefaultEEEEEvvEEEEvNT_6ParamsE,"aw",@nobits
	.sectionflags	@""
	.align	16
	.zero		1024


//--------------------- .nv.shared.reserved.0     --------------------------
	.section	.nv.shared.reserved.0,"aw",@nobits
	.weak		__nv_reservedSMEM_offset_0_alias
	.size		__nv_reservedSMEM_offset_0_alias, 0, 0
	.other		__nv_reservedSMEM_offset_0_alias,@"STO_CUDA_RESERVED_SHARED STV_DEFAULT"
__nv_reservedSMEM_offset_0_alias:
	.zero		0


//--------------------- .nv.global                --------------------------
	.section	.nv.global,"aw",@nobits
.nv.global:
	.type		_ZN39_INTERNAL_a9199ab7_4_k_cu_7f820aba_26174cute1_E,@object
	.size		_ZN39_INTERNAL_a9199ab7_4_k_cu_7f820aba_26174cute1_E,(_ZN39_INTERNAL_a9199ab7_4_k_cu_7f820aba_26174cuda3std3__45__cpo6cbeginE - _ZN39_INTERNAL_a9199ab7_4_k_cu_7f820aba_26174cute1_E)
_ZN39_INTERNAL_a9199ab7_4_k_cu_7f820aba_26174cute1_E:
	.zero		1
	.type		_ZN39_INTERNAL_a9199ab7_4_k_cu_7f820aba_26174cuda3std3__45__cpo6cbeginE,@object
	.size		_ZN39_INTERNAL_a9199ab7_4_k_cu_7f820aba_26174cuda3std3__45__cpo6cbeginE,(_ZN39_INTERNAL_a9199ab7_4_k_cu_7f820aba_26174cuda3std3__48in_placeE - _ZN39_INTERNAL_a9199ab7_4_k_cu_7f820aba_26174cuda3std3__45__cpo6cbeginE)
_ZN39_INTERNAL_a9199ab7_4_k_cu_7f820aba_26174cuda3std3__45__cpo6cbeginE:
	.zero		1
	.type		_ZN39_INTERNAL_a9199ab7_4_k_cu_7f820aba_26174cuda3std3__48in_placeE,@object
	.size		_ZN39_INTERNAL_a9199ab7_4_k_cu_7f820aba_26174cuda3std3__48in_placeE,(_ZN39_INTERNAL_a9199ab7_4_k_cu_7f820aba_26174cuda3std6ranges3__45__cpo9iter_moveE - _ZN39_INTERNAL_a9199ab7_4_k_cu_7f820aba_26174cuda3std3__48in_placeE)
_ZN39_INTERNAL_a9199ab7_4_k_cu_7f820aba_26174cuda3std3__48in_placeE:
	.zero		1
	.type		_ZN39_INTERNAL_a9199ab7_4_k_cu_7f820aba_26174cuda3std6ranges3__45__cpo9iter_moveE,@object
	.size		_ZN39_INTERNAL_a9199ab7_4_k_cu_7f820aba_26174cuda3std6ranges3__45__cpo9iter_moveE,(_ZN39_INTERNAL_a9199ab7_4_k_cu_7f820aba_26174cuda3std3__45__cpo5beginE - _ZN39_INTERNAL_a9199ab7_4_k_cu_7f820aba_26174cuda3std6ranges3__45__cpo9iter_moveE)
_ZN39_INTERNAL_a9199ab7_4_k_cu_7f820aba_26174cuda3std6ranges3__45__cpo9iter_moveE:
	.zero		1
	.type		_ZN39_INTERNAL_a9199ab7_4_k_cu_7f820aba_26174cuda3std3__45__cpo5beginE,@object
	.size		_ZN39_INTERNAL_a9199ab7_4_k_cu_7f820aba_26174cuda3std3__45__cpo5beginE,(_ZN39_INTERNAL_a9199ab7_4_k_cu_7f820aba_26174cuda3std3__441_GLOBAL__N__a9199ab7_4_k_cu_7f820aba_26176ignoreE - _ZN39_INTERNAL_a9199ab7_4_k_cu_7f820aba_26174cuda3std3__45__cpo5beginE)
_ZN39_INTERNAL_a9199ab7_4_k_cu_7f820aba_26174cuda3std3__45__cpo5beginE:
	.zero		1
	.type		_ZN39_INTERNAL_a9199ab7_4_k_cu_7f820aba_26174cuda3std3__441_GLOBAL__N__a9199ab7_4_k_cu_7f820aba_26176ignoreE,@object
	.size		_ZN39_INTERNAL_a9199ab7_4_k_cu_7f820aba_26174cuda3std3__441_GLOBAL__N__a9199ab7_4_k_cu_7f820aba_26176ignoreE,(_ZN39_INTERNAL_a9199ab7_4_k_cu_7f820aba_26174cute7productE - _ZN39_INTERNAL_a9199ab7_4_k_cu_7f820aba_26174cuda3std3__441_GLOBAL__N__a9199ab7_4_k_cu_7f820aba_26176ignoreE)
_ZN39_INTERNAL_a9199ab7_4_k_cu_7f820aba_26174cuda3std3__441_GLOBAL__N__a9199ab7_4_k_cu_7f820aba_26176ignoreE:
	.zero		1
	.type		_ZN39_INTERNAL_a9199ab7_4_k_cu_7f820aba_26174cute7productE,@object
	.size		_ZN39_INTERNAL_a9199ab7_4_k_cu_7f820aba_26174cute7productE,(_ZN39_INTERNAL_a9199ab7_4_k_cu_7f820aba_26174cuda3std3__45__cpo3endE - _ZN39_INTERNAL_a9199ab7_4_k_cu_7f820aba_26174cute7productE)
_ZN39_INTERNAL_a9199ab7_4_k_cu_7f820aba_26174cute7productE:
	.zero		1
	.type		_ZN39_INTERNAL_a9199ab7_4_k_cu_7f820aba_26174cuda3std3__45__cpo3endE,@object
	.size		_ZN39_INTERNAL_a9199ab7_4_k_cu_7f820aba_26174cuda3std3__45__cpo3endE,(_ZN39_INTERNAL_a9199ab7_4_k_cu_7f820aba_26174cuda3std3__419piecewise_constructE - _ZN39_INTERNAL_a9199ab7_4_k_cu_7f820aba_26174cuda3std3__45__cpo3endE)
_ZN39_INTERNAL_a9199ab7_4_k_cu_7f820aba_26174cuda3std3__45__cpo3endE:
	.zero		1
	.type		_ZN39_INTERNAL_a9199ab7_4_k_cu_7f820aba_26174cuda3std3__419piecewise_constructE,@object
	.size		_ZN39_INTERNAL_a9199ab7_4_k_cu_7f820aba_26174cuda3std3__419piecewise_constructE,(_ZN39_INTERNAL_a9199ab7_4_k_cu_7f820aba_26174cuda3std3__45__cpo4cendE - _ZN39_INTERNAL_a9199ab7_4_k_cu_7f820aba_26174cuda3std3__419piecewise_constructE)
_ZN39_INTERNAL_a9199ab7_4_k_cu_7f820aba_26174cuda3std3__419piecewise_constructE:
	.zero		1
	.type		_ZN39_INTERNAL_a9199ab7_4_k_cu_7f820aba_26174cuda3std3__45__cpo4cendE,@object
	.size		_ZN39_INTERNAL_a9199ab7_4_k_cu_7f820aba_26174cuda3std3__45__cpo4cendE,(_ZN39_INTERNAL_a9199ab7_4_k_cu_7f820aba_26174cuda3std6ranges3__45__cpo4swapE - _ZN39_INTERNAL_a9199ab7_4_k_cu_7f820aba_26174cuda3std3__45__cpo4cendE)
_ZN39_INTERNAL_a9199ab7_4_k_cu_7f820aba_26174cuda3std3__45__cpo4cendE:
	.zero		1
	.type		_ZN39_INTERNAL_a9199ab7_4_k_cu_7f820aba_26174cuda3std6ranges3__45__cpo4swapE,@object
	.size		_ZN39_INTERNAL_a9199ab7_4_k_cu_7f820aba_26174cuda3std6ranges3__45__cpo4swapE,(.L_7 - _ZN39_INTERNAL_a9199ab7_4_k_cu_7f820aba_26174cuda3std6ranges3__45__cpo4swapE)
_ZN39_INTERNAL_a9199ab7_4_k_cu_7f820aba_26174cuda3std6ranges3__45__cpo4swapE:
	.zero		1
.L_7:


//--------------------- .nv.constant0._ZN7cutlass13device_kernelINS_4conv6kernel13ConvUniversalINS1_16ConvProblemShapeILNS1_8OperatorE0ELi2EEENS1_10collective14CollectiveConvINS1_46MainloopSm90TmaGmmaWarpSpecializedImplicitGemmILS5_0ELi9ELi2EN4cute5tupleIJNSA_1CILi1EEESD_SD_EEENS1_36KernelImplicitTmaWarpSpecializedSm90ELi1EEENSB_IJNSC_ILi64EEENSC_ILi128EEENSB_IJNSC_ILi32EEEEEEEEENS_10tfloat32_tESM_NSA_8TiledMMAINSA_8MMA_AtomIJNSA_4SM904GMMA30MMA_64x128x8_F32TF32TF32_SS_TNILNSQ_7ScaleInE1ELSS_1EEEEEENSA_6LayoutISE_NSB_IJNSC_ILi0EEESW_SW_EEEEENSB_IJNSA_10UnderscoreESZ_SZ_EEEEENS7_6detail26Sm90ImplicitGemmTileTraitsINSA_20SM90_TMA_LOAD_IM2COLENSA_14ComposedLayoutINSA_7SwizzleILi3ELi4ELi3EEENSA_18smem_ptr_flag_bitsILi32EEENSV_INSB_IJNSB_IJNSC_ILi8EEES1A_EEENSB_IJSJ_SD_EEENSB_IJSD_NSC_ILi9EEEEEEEEENSB_IJNSB_IJSJ_NSC_ILi256EEEEEENSB_IJSD_SW_EEENSB_IJSW_NSC_ILi2048EEEEEEEEEEEEEvEENS13_INSA_13SM90_TMA_LOADENS15_IS17_S19_NSV_INSB_IJNSB_IJS1A_NSC_ILi16EEEEEES1C_S1E_EEENSB_IJS1H_S1I_NSB_IJSW_NSC_ILi4096EEEEEEEEEEEEEvEEEENS_8epilogue10collective6detail29Sm90TmaWarpSpecializedAdapterINS21_15DefaultEpilogueISM_NSB_IJNSB_IJlllEEESD_SW_EEES26_NS20_6thread17LinearCombinationISM_Li1EffLNS27_9ScaleType4KindE0ELNS_15FloatRoundStyleE2ESM_EENS_4gemm15EpilogueDefaultEEEEEvvEEEEvNT_6ParamsE --------------------------
	.section	.nv.constant0._ZN7cutlass13device_kernelINS_4conv6kernel13ConvUniversalINS1_16ConvProblemShapeILNS1_8OperatorE0ELi2EEENS1_10collective14CollectiveConvINS1_46MainloopSm90TmaGmmaWarpSpecializedImplicitGemmILS5_0ELi9ELi2EN4cute5tupleIJNSA_1CILi1EEESD_SD_EEENS1_36KernelImplicitTmaWarpSpecializedSm90ELi1EEENSB_IJNSC_ILi64EEENSC_ILi128EEENSB_IJNSC_ILi32EEEEEEEEENS_10tfloat32_tESM_NSA_8TiledMMAINSA_8MMA_AtomIJNSA_4SM904GMMA30MMA_64x128x8_F32TF32TF32_SS_TNILNSQ_7ScaleInE1ELSS_1EEEEEENSA_6LayoutISE_NSB_IJNSC_ILi0EEESW_SW_EEEEENSB_IJNSA_10UnderscoreESZ_SZ_EEEEENS7_6detail26Sm90ImplicitGemmTileTraitsINSA_20SM90_TMA_LOAD_IM2COLENSA_14ComposedLayoutINSA_7SwizzleILi3ELi4ELi3EEENSA_18smem_ptr_flag_bitsILi32EEENSV_INSB_IJNSB_IJNSC_ILi8EEES1A_EEENSB_IJSJ_SD_EEENSB_IJSD_NSC_ILi9EEEEEEEEENSB_IJNSB_IJSJ_NSC_ILi256EEEEEENSB_IJSD_SW_EEENSB_IJSW_NSC_ILi2048EEEEEEEEEEEEEvEENS13_INSA_13SM90_TMA_LOADENS15_IS17_S19_NSV_INSB_IJNSB_IJS1A_NSC_ILi16EEEEEES1C_S1E_EEENSB_IJS1H_S1I_NSB_IJSW_NSC_ILi4096EEEEEEEEEEEEEvEEEENS_8epilogue10collective6detail29Sm90TmaWarpSpecializedAdapterINS21_15DefaultEpilogueISM_NSB_IJNSB_IJlllEEESD_SW_EEES26_NS20_6thread17LinearCombinationISM_Li1EffLNS27_9ScaleType4KindE0ELNS_15FloatRoundStyleE2ESM_EENS_4gemm15EpilogueDefaultEEEEEvvEEEEvNT_6ParamsE,"a",@progbits
	.sectionflags	@""
	.align	4
.nv.constant0._ZN7cutlass13device_kernelINS_4conv6kernel13ConvUniversalINS1_16ConvProblemShapeILNS1_8OperatorE0ELi2EEENS1_10collective14CollectiveConvINS1_46MainloopSm90TmaGmmaWarpSpecializedImplicitGemmILS5_0ELi9ELi2EN4cute5tupleIJNSA_1CILi1EEESD_SD_EEENS1_36KernelImplicitTmaWarpSpecializedSm90ELi1EEENSB_IJNSC_ILi64EEENSC_ILi128EEENSB_IJNSC_ILi32EEEEEEEEENS_10tfloat32_tESM_NSA_8TiledMMAINSA_8MMA_AtomIJNSA_4SM904GMMA30MMA_64x128x8_F32TF32TF32_SS_TNILNSQ_7ScaleInE1ELSS_1EEEEEENSA_6LayoutISE_NSB_IJNSC_ILi0EEESW_SW_EEEEENSB_IJNSA_10UnderscoreESZ_SZ_EEEEENS7_6detail26Sm90ImplicitGemmTileTraitsINSA_20SM90_TMA_LOAD_IM2COLENSA_14ComposedLayoutINSA_7SwizzleILi3ELi4ELi3EEENSA_18smem_ptr_flag_bitsILi32EEENSV_INSB_IJNSB_IJNSC_ILi8EEES1A_EEENSB_IJSJ_SD_EEENSB_IJSD_NSC_ILi9EEEEEEEEENSB_IJNSB_IJSJ_NSC_ILi256EEEEEENSB_IJSD_SW_EEENSB_IJSW_NSC_ILi2048EEEEEEEEEEEEEvEENS13_INSA_13SM90_TMA_LOADENS15_IS17_S19_NSV_INSB_IJNSB_IJS1A_NSC_ILi16EEEEEES1C_S1E_EEENSB_IJS1H_S1I_NSB_IJSW_NSC_ILi4096EEEEEEEEEEEEEvEEEENS_8epilogue10collective6detail29Sm90TmaWarpSpecializedAdapterINS21_15DefaultEpilogueISM_NSB_IJNSB_IJlllEEESD_SW_EEES26_NS20_6thread17LinearCombinationISM_Li1EffLNS27_9ScaleType4KindE0ELNS_15FloatRoundStyleE2ESM_EENS_4gemm15EpilogueDefaultEEEEEvvEEEEvNT_6ParamsE:
	.zero		1536


//--------------------- SYMBOLS --------------------------

	.type		.nv.reservedSmem.offset0,@object
	.size		.nv.reservedSmem.offset0,0x4
